	.headerflags	@"EF_CUDA_TEXMODE_UNIFIED EF_CUDA_64BIT_ADDRESS EF_CUDA_SM80 EF_CUDA_VIRTUAL_SM(EF_CUDA_SM80)"
	.elftype	@"ET_EXEC"


//--------------------- .nv.info                  --------------------------
	.section	.nv.info,"",@"SHT_CUDA_INFO"
	.align	4


	//----- nvinfo : EIATTR_REGCOUNT
	.align		4
        /*0000*/ 	.byte	0x04, 0x2f
        /*0002*/ 	.short	(.L_1 - .L_0)
	.align		4
.L_0:
        /*0004*/ 	.word	index@(candidate7)
        /*0008*/ 	.word	0x000000a7


	//----- nvinfo : EIATTR_MAX_STACK_SIZE
	.align		4
.L_1:
        /*000c*/ 	.byte	0x04, 0x23
        /*000e*/ 	.short	(.L_3 - .L_2)
	.align		4
.L_2:
        /*0010*/ 	.word	index@(candidate7)
        /*0014*/ 	.word	0x00000000


	//----- nvinfo : EIATTR_MIN_STACK_SIZE
	.align		4
.L_3:
        /*0018*/ 	.byte	0x04, 0x12
        /*001a*/ 	.short	(.L_5 - .L_4)
	.align		4
.L_4:
        /*001c*/ 	.word	index@(candidate7)
        /*0020*/ 	.word	0x00000000


	//----- nvinfo : EIATTR_FRAME_SIZE
	.align		4
.L_5:
        /*0024*/ 	.byte	0x04, 0x11
        /*0026*/ 	.short	(.L_7 - .L_6)
	.align		4
.L_6:
        /*0028*/ 	.word	index@(candidate7)
        /*002c*/ 	.word	0x00000000
.L_7:


//--------------------- .nv.info.candidate7       --------------------------
	.section	.nv.info.candidate7,"",@"SHT_CUDA_INFO"
	.align	4


	//----- nvinfo : EIATTR_CUDA_API_VERSION
	.align		4
        /*0000*/ 	.byte	0x04, 0x37
        /*0002*/ 	.short	(.L_9 - .L_8)
.L_8:
        /*0004*/ 	.word	0x00000075


	//----- nvinfo : EIATTR_SW2861232_WAR
	.align		4
.L_9:
        /*0008*/ 	.byte	0x01, 0x35
	.zero		2


	//----- nvinfo : EIATTR_PARAM_CBANK
	.align		4
        /*000c*/ 	.byte	0x04, 0x0a
        /*000e*/ 	.short	(.L_11 - .L_10)
	.align		4
.L_10:
        /*0010*/ 	.word	index@(.nv.constant0.candidate7)
        /*0014*/ 	.short	0x0160
        /*0016*/ 	.short	0x0018


	//----- nvinfo : EIATTR_CBANK_PARAM_SIZE
	.align		4
.L_11:
        /*0018*/ 	.byte	0x03, 0x19
        /*001a*/ 	.short	0x0018


	//----- nvinfo : EIATTR_KPARAM_INFO
	.align		4
        /*001c*/ 	.byte	0x04, 0x17
        /*001e*/ 	.short	(.L_13 - .L_12)
.L_12:
        /*0020*/ 	.word	0x00000000
        /*0024*/ 	.short	0x0002
        /*0026*/ 	.short	0x0010
        /*0028*/ 	.byte	0x00, 0xf0, 0x21, 0x00


	//----- nvinfo : EIATTR_KPARAM_INFO
	.align		4
.L_13:
        /*002c*/ 	.byte	0x04, 0x17
        /*002e*/ 	.short	(.L_15 - .L_14)
.L_14:
        /*0030*/ 	.word	0x00000000
        /*0034*/ 	.short	0x0001
        /*0036*/ 	.short	0x0008
        /*0038*/ 	.byte	0x00, 0xf0, 0x21, 0x00


	//----- nvinfo : EIATTR_KPARAM_INFO
	.align		4
.L_15:
        /*003c*/ 	.byte	0x04, 0x17
        /*003e*/ 	.short	(.L_17 - .L_16)
.L_16:
        /*0040*/ 	.word	0x00000000
        /*0044*/ 	.short	0x0000
        /*0046*/ 	.short	0x0000
        /*0048*/ 	.byte	0x00, 0xf0, 0x21, 0x00


	//----- nvinfo : EIATTR_MAXREG_COUNT
	.align		4
.L_17:
        /*004c*/ 	.byte	0x03, 0x1b
        /*004e*/ 	.short	0x00ff


	//----- nvinfo : EIATTR_EXIT_INSTR_OFFSETS
	.align		4
        /*0050*/ 	.byte	0x04, 0x1c
        /*0052*/ 	.short	(.L_19 - .L_18)


	//   ....[0]....
.L_18:
        /*0054*/ 	.word	0x00005500


	//----- nvinfo : EIATTR_MAX_THREADS
	.align		4
.L_19:
        /*0058*/ 	.byte	0x04, 0x05
        /*005a*/ 	.short	(.L_21 - .L_20)
.L_20:
        /*005c*/ 	.word	0x00000080
        /*0060*/ 	.word	0x00000001
        /*0064*/ 	.word	0x00000001
.L_21:


//--------------------- .nv.rel.action            --------------------------
	.section	.nv.rel.action,"",@"SHT_CUDA_RELOCINFO"
	.align	8
	.sectionentsize	8
        /*0000*/ 	.byte	0x4b, 0x00, 0x00, 0x00, 0x00, 0x00, 0x00, 0x00, 0x00, 0x02, 0x02, 0x08, 0x10, 0x0a, 0x2f, 0x22
        /* <DEDUP_REMOVED lines=13> */


//--------------------- .nv.constant0.candidate7  --------------------------
	.section	.nv.constant0.candidate7,"a",@progbits
	.align	4
.nv.constant0.candidate7:
	.zero		376


//--------------------- .text.candidate7          --------------------------
	.section	.text.candidate7,"ax",@progbits
	.sectionflags	@"SHF_BARRIERS=1"
	.sectioninfo	@"SHI_REGISTERS=167"
	.align	128
        .global         candidate7
        .type           candidate7,@function
        .size           candidate7,(.L_x_3 - candidate7)
        .other          candidate7,@"STO_CUDA_ENTRY STV_DEFAULT"
candidate7:
.text.candidate7:
[----:B------:R-:W-:-:S02]  /*0000*/  MOV R1, c[0x0][0x28] ;  /* 0x00000a0000017a02 */ /* 0x000fc40000000f00 */
[----:B------:R-:W0:Y:S01]  /*0010*/  S2R R7, SR_CTAID.X ;  /* 0x0000000000077919 */ /* 0x000e220000002500 */
[----:B------:R-:W-:Y:S01]  /*0020*/  HFMA2.MMA R6, -RZ, RZ, 0, 0 ;  /* 0x00000000ff067435 */ /* 0x000fe200000001ff */
[----:B------:R-:W-:Y:S01]  /*0030*/  MOV R128, RZ ;  /* 0x000000ff00807202 */ /* 0x000fe20000000f00 */
[----:B------:R-:W-:Y:S01]  /*0040*/  HFMA2.MMA R115, -RZ, RZ, 0, 0 ;  /* 0x00000000ff737435 */ /* 0x000fe200000001ff */
[----:B------:R-:W1:Y:S01]  /*0050*/  S2R R0, SR_TID.X ;  /* 0x0000000000007919 */ /* 0x000e620000002100 */
[----:B------:R-:W-:Y:S01]  /*0060*/  HFMA2.MMA R125, -RZ, RZ, 0, 0 ;  /* 0x00000000ff7d7435 */ /* 0x000fe200000001ff */
[----:B------:R-:W-:Y:S01]  /*0070*/  CS2R R110, SRZ ;  /* 0x00000000006e7805 */ /* 0x000fe2000001ff00 */
        /* <DEDUP_REMOVED lines=14> */
[----:B------:R-:W-:Y:S01]  /*0160*/  CS2R R106, SRZ ;  /* 0x00000000006a7805 */ /* 0x000fe2000001ff00 */
[----:B------:R-:W-:Y:S01]  /*0170*/  CS2R R100, SRZ ;  /* 0x0000000000647805 */ /* 0x000fe2000001ff00 */
[----:B------:R-:W-:Y:S01]  /*0180*/  CS2R R98, SRZ ;  /* 0x0000000000627805 */ /* 0x000fe2000001ff00 */
[C---:B0-----:R-:W-:Y:S01]  /*0190*/  IMAD.HI R2, R7.reuse, 0x5397829d, RZ ;  /* 0x5397829d07027827 */ /* 0x041fe200078e02ff */
[----:B------:R-:W-:Y:S01]  /*01a0*/  CS2R R92, SRZ ;  /* 0x00000000005c7805 */ /* 0x000fe2000001ff00 */
[----:B------:R-:W-:Y:S01]  /*01b0*/  CS2R R88, SRZ ;  /* 0x0000000000587805 */ /* 0x000fe2000001ff00 */
[----:B------:R-:W-:Y:S01]  /*01c0*/  CS2R R86, SRZ ;  /* 0x0000000000567805 */ /* 0x000fe2000001ff00 */
[----:B------:R-:W-:Y:S01]  /*01d0*/  IMAD.HI R4, R7, -0x6db6db6d, R6 ;  /* 0x9249249307047827 */ /* 0x000fe200078e0206 */
[----:B------:R-:W-:Y:S01]  /*01e0*/  SHF.R.U32.HI R3, RZ, 0x1f, R2 ;  /* 0x0000001fff037819 */ /* 0x000fe20000011602 */
[----:B------:R-:W-:Y:S01]  /*01f0*/  CS2R R82, SRZ ;  /* 0x0000000000527805 */ /* 0x000fe2000001ff00 */
[----:B-1----:R-:W-:Y:S01]  /*0200*/  SHF.R.S32.HI R6, RZ, 0x6, R0 ;  /* 0x00000006ff067819 */ /* 0x002fe20000011400 */
[----:B------:R-:W-:Y:S01]  /*0210*/  CS2R R74, SRZ ;  /* 0x00000000004a7805 */ /* 0x000fe2000001ff00 */
[----:B------:R-:W-:Y:S01]  /*0220*/  SHF.R.U32.HI R9, RZ, 0x1f, R4 ;  /* 0x0000001fff097819 */ /* 0x000fe20000011604 */
[----:B------:R-:W-:Y:S01]  /*0230*/  CS2R R80, SRZ ;  /* 0x0000000000507805 */ /* 0x000fe2000001ff00 */
[----:B------:R-:W-:Y:S01]  /*0240*/  LEA.HI.SX32 R2, R2, R3, 0x1c ;  /* 0x0000000302027211 */ /* 0x000fe200078fe2ff */
[----:B------:R-:W-:Y:S01]  /*0250*/  CS2R R72, SRZ ;  /* 0x0000000000487805 */ /* 0x000fe2000001ff00 */
[----:B------:R-:W-:Y:S01]  /*0260*/  LEA.HI R9, R4, R9, RZ, 0x1e ;  /* 0x0000000904097211 */ /* 0x000fe200078ff0ff */
[----:B------:R-:W-:Y:S01]  /*0270*/  CS2R R70, SRZ ;  /* 0x0000000000467805 */ /* 0x000fe2000001ff00 */
[----:B------:R-:W-:Y:S01]  /*0280*/  MOV R4, RZ ;  /* 0x000000ff00047202 */ /* 0x000fe20000000f00 */
[----:B------:R-:W-:Y:S01]  /*0290*/  IMAD R5, R2, -0x31, R7 ;  /* 0xffffffcf02057824 */ /* 0x000fe200078e0207 */
[----:B------:R-:W-:Y:S01]  /*02a0*/  LOP3.LUT R3, R0, 0x7, RZ, 0xc0, !PT ;  /* 0x0000000700037812 */ /* 0x000fe200078ec0ff */
[----:B------:R-:W-:Y:S01]  /*02b0*/  CS2R R68, SRZ ;  /* 0x0000000000447805 */ /* 0x000fe2000001ff00 */
[----:B------:R-:W-:Y:S01]  /*02c0*/  MOV R121, RZ ;  /* 0x000000ff00797202 */ /* 0x000fe20000000f00 */
[----:B------:R-:W-:Y:S01]  /*02d0*/  IMAD.HI R5, R5, -0x6db6db6d, R4 ;  /* 0x9249249305057827 */ /* 0x000fe200078e0204 */
[----:B------:R-:W-:Y:S01]  /*02e0*/  MOV R113, RZ ;  /* 0x000000ff00717202 */ /* 0x000fe20000000f00 */
[----:B------:R-:W-:Y:S01]  /*02f0*/  CS2R R66, SRZ ;  /* 0x0000000000427805 */ /* 0x000fe2000001ff00 */
[----:B------:R-:W-:Y:S01]  /*0300*/  MOV R123, RZ ;  /* 0x000000ff007b7202 */ /* 0x000fe20000000f00 */
[----:B------:R-:W-:Y:S01]  /*0310*/  IMAD R11, R6, 0xc40, R3 ;  /* 0x00000c40060b7824 */ /* 0x000fe200078e0203 */
[----:B------:R-:W-:Y:S01]  /*0320*/  SHF.R.U32.HI R6, RZ, 0x1f, R5 ;  /* 0x0000001fff067819 */ /* 0x000fe20000011605 */
[----:B------:R-:W-:Y:S01]  /*0330*/  IMAD R4, R9, -0x7, R7 ;  /* 0xfffffff909047824 */ /* 0x000fe200078e0207 */
[----:B------:R-:W-:Y:S01]  /*0340*/  LOP3.LUT R7, R0, 0x38, RZ, 0xc0, !PT ;  /* 0x0000003800077812 */ /* 0x000fe200078ec0ff */
[----:B------:R-:W-:Y:S01]  /*0350*/  CS2R R62, SRZ ;  /* 0x00000000003e7805 */ /* 0x000fe2000001ff00 */
[----:B------:R-:W-:Y:S01]  /*0360*/  LEA.HI.SX32 R5, R5, R6, 0x1e ;  /* 0x0000000605057211 */ /* 0x000fe200078ff2ff */
[----:B------:R-:W-:Y:S01]  /*0370*/  ULDC.64 UR4, c[0x0][0x118] ;  /* 0x0000460000047ab9 */ /* 0x000fe20000000a00 */
[----:B------:R-:W-:Y:S01]  /*0380*/  LEA R8, R4, R11, 0x3 ;  /* 0x0000000b04087211 */ /* 0x000fe200078e18ff */
[----:B------:R-:W-:Y:S01]  /*0390*/  HFMA2.MMA R11, -RZ, RZ, 0, 0 ;  /* 0x00000000ff0b7435 */ /* 0x000fe200000001ff */
[----:B------:R-:W-:-:S02]  /*03a0*/  SHF.R.U32.HI R7, RZ, 0x3, R7 ;  /* 0x00000003ff077819 */ /* 0x000fc40000011607 */
[----:B------:R-:W-:Y:S01]  /*03b0*/  MOV R117, RZ ;  /* 0x000000ff00757202 */ /* 0x000fe20000000f00 */
[----:B------:R-:W-:Y:S01]  /*03c0*/  IMAD R6, R5, 0x1c0, R8 ;  /* 0x000001c005067824 */ /* 0x000fe200078e0208 */
[----:B------:R-:W-:Y:S01]  /*03d0*/  HFMA2.MMA R8, -RZ, RZ, 0, 0 ;  /* 0x00000000ff087435 */ /* 0x000fe200000001ff */
[----:B------:R-:W-:Y:S02]  /*03e0*/  MOV R85, RZ ;  /* 0x000000ff00557202 */ /* 0x000fe40000000f00 */
[----:B------:R-:W-:Y:S01]  /*03f0*/  IMAD R7, R7, 0x38, R6 ;  /* 0x0000003807077824 */ /* 0x000fe200078e0206 */
[----:B------:R-:W-:Y:S02]  /*0400*/  MOV R27, RZ ;  /* 0x000000ff001b7202 */ /* 0x000fe40000000f00 */
[----:B------:R-:W-:Y:S02]  /*0410*/  MOV R64, RZ ;  /* 0x000000ff00407202 */ /* 0x000fe40000000f00 */
[----:B------:R-:W-:-:S02]  /*0420*/  MOV R31, RZ ;  /* 0x000000ff001f7202 */ /* 0x000fc40000000f00 */
[----:B------:R-:W-:-:S02]  /*0430*/  MOV R23, RZ ;  /* 0x000000ff00177202 */ /* 0x000fc40000000f00 */
.L_x_1:
[----:B------:R-:W-:Y:S01]  /*0440*/  SHF.R.S32.HI R10, RZ, 0x4, R0 ;  /* 0x00000004ff0a7819 */ /* 0x000fe20000011400 */
[----:B------:R-:W-:Y:S01]  /*0450*/  IMAD R17, R8, 0xc400, R7 ;  /* 0x0000c40008117824 */ /* 0x000fe200078e0207 */
[----:B------:R-:W-:Y:S01]  /*0460*/  LOP3.LUT R6, R0, 0xf, RZ, 0xc0, !PT ;  /* 0x0000000f00067812 */ /* 0x000fe200078ec0ff */
[----:B------:R-:W-:Y:S06]  /*0470*/  BAR.SYNC 0x0 ;  /* 0x0000000000007b1d */ /* 0x000fec0000000000 */
[----:B------:R-:W-:-:S04]  /*0480*/  SHF.L.U32 R9, R10, 0x6, RZ ;  /* 0x000000060a097819 */ /* 0x000fc800000006ff */
[----:B------:R-:W-:Y:S02]  /*0490*/  LOP3.LUT R9, R9, 0xffffffc0, R6, 0xe2, !PT ;  /* 0xffffffc009097812 */ /* 0x000fe400078ee206 */
[----:B------:R-:W-:Y:S02]  /*04a0*/  MOV R6, 0x4 ;  /* 0x0000000400067802 */ /* 0x000fe40000000f00 */
[----:B------:R-:W-:-:S03]  /*04b0*/  LEA R9, R2, R9, 0xd ;  /* 0x0000000902097211 */ /* 0x000fc600078e68ff */
[----:B------:R-:W-:Y:S01]  /*04c0*/  IMAD.WIDE R16, R17, R6, c[0x0][0x160] ;  /* 0x0000580011107625 */ /* 0x000fe200078e0206 */
[----:B------:R-:W-:-:S04]  /*04d0*/  LEA R9, R8, R9, 0x4 ;  /* 0x0000000908097211 */ /* 0x000fc800078e20ff */
[----:B------:R-:W2:Y:S01]  /*04e0*/  LDG.E.CONSTANT R21, [R16.64] ;  /* 0x0000000410157981 */ /* 0x000ea2000c1e9900 */
[----:B------:R-:W-:-:S03]  /*04f0*/  IMAD.WIDE R12, R9, R6, c[0x0][0x168] ;  /* 0x00005a00090c7625 */ /* 0x000fc600078e0206 */
[----:B------:R-:W3:Y:S04]  /*0500*/  LDG.E.CONSTANT R25, [R16.64+0x6200] ;  /* 0x0062000410197981 */ /* 0x000ee8000c1e9900 */
[----:B------:R-:W4:Y:S04]  /*0510*/  LDG.E.CONSTANT R9, [R12.64] ;  /* 0x000000040c097981 */ /* 0x000f28000c1e9900 */
[----:B------:R-:W5:Y:S04]  /*0520*/  LDG.E.CONSTANT R37, [R12.64+0x800] ;  /* 0x000800040c257981 */ /* 0x000f68000c1e9900 */
[----:B------:R-:W2:Y:S04]  /*0530*/  LDG.E.CONSTANT R39, [R12.64+0x1000] ;  /* 0x001000040c277981 */ /* 0x000ea8000c1e9900 */
[----:B------:R-:W2:Y:S04]  /*0540*/  LDG.E.CONSTANT R49, [R12.64+0x1800] ;  /* 0x001800040c317981 */ /* 0x000ea8000c1e9900 */
[----:B------:R-:W2:Y:S04]  /*0550*/  LDG.E.CONSTANT R51, [R12.64+0x2000] ;  /* 0x002000040c337981 */ /* 0x000ea8000c1e9900 */
[----:B------:R-:W2:Y:S04]  /*0560*/  LDG.E.CONSTANT R53, [R12.64+0x2800] ;  /* 0x002800040c357981 */ /* 0x000ea8000c1e9900 */
[----:B------:R-:W3:Y:S04]  /*0570*/  LDG.E.CONSTANT R57, [R12.64+0x3000] ;  /* 0x003000040c397981 */ /* 0x000ee8000c1e9900 */
        /* <DEDUP_REMOVED lines=15> */
[----:B----4-:R0:W-:Y:S02]  /*0670*/  STS [R0.X4+0x1000], R9 ;  /* 0x0010000900007388 */ /* 0x0101e40000004800 */
[----:B0-----:R-:W-:-:S04]  /*0680*/  SHF.R.U32.HI R9, RZ, 0x3, R0 ;  /* 0x00000003ff097819 */ /* 0x001fc80000011600 */
[----:B------:R-:W-:Y:S02]  /*0690*/  SHF.L.U32 R84, R9, 0x4, RZ ;  /* 0x0000000409547819 */ /* 0x000fe400000006ff */
[----:B------:R-:W-:Y:S02]  /*06a0*/  SHF.L.U32 R9, R10, 0x8, RZ ;  /* 0x000000080a097819 */ /* 0x000fe400000006ff */
[----:B------:R-:W-:Y:S01]  /*06b0*/  LOP3.LUT R84, R84, 0x10, R3, 0xe2, !PT ;  /* 0x0000001054547812 */ /* 0x000fe200078ee203 */
[----:B-----5:R-:W-:Y:S04]  /*06c0*/  STS [R0.X4+0x1200], R37 ;  /* 0x0012002500007388 */ /* 0x020fe80000004800 */
[----:B--2---:R-:W-:Y:S04]  /*06d0*/  STS [R0.X4+0x1400], R39 ;  /* 0x0014002700007388 */ /* 0x004fe80000004800 */
[----:B------:R-:W-:Y:S04]  /*06e0*/  STS [R0.X4+0x1600], R49 ;  /* 0x0016003100007388 */ /* 0x000fe80000004800 */
[----:B------:R-:W-:Y:S04]  /*06f0*/  STS [R0.X4+0x1800], R51 ;  /* 0x0018003300007388 */ /* 0x000fe80000004800 */
[----:B------:R-:W-:Y:S04]  /*0700*/  STS [R0.X4+0x1a00], R53 ;  /* 0x001a003500007388 */ /* 0x000fe80000004800 */
[----:B---3--:R-:W-:Y:S04]  /*0710*/  STS [R0.X4+0x1c00], R57 ;  /* 0x001c003900007388 */ /* 0x008fe80000004800 */
[----:B------:R-:W-:Y:S04]  /*0720*/  STS [R0.X4+0x1e00], R61 ;  /* 0x001e003d00007388 */ /* 0x000fe80000004800 */
        /* <DEDUP_REMOVED lines=8> */
[----:B------:R-:W-:Y:S04]  /*07b0*/  STS [R0.X4], R21 ;  /* 0x0000001500007388 */ /* 0x000fe80000004800 */
[----:B------:R-:W-:Y:S04]  /*07c0*/  STS [R0.X4+0x200], R25 ;  /* 0x0002001900007388 */ /* 0x000fe80000004800 */
[----:B------:R-:W-:Y:S04]  /*07d0*/  STS [R0.X4+0x400], R29 ;  /* 0x0004001d00007388 */ /* 0x000fe80000004800 */
[----:B------:R-:W-:Y:S04]  /*07e0*/  STS [R0.X4+0x600], R33 ;  /* 0x0006002100007388 */ /* 0x000fe80000004800 */
[----:B------:R-:W-:Y:S04]  /*07f0*/  STS [R0.X4+0x800], R41 ;  /* 0x0008002900007388 */ /* 0x000fe80000004800 */
[----:B------:R-:W-:Y:S04]  /*0800*/  STS [R0.X4+0xa00], R43 ;  /* 0x000a002b00007388 */ /* 0x000fe80000004800 */
[----:B------:R-:W-:Y:S04]  /*0810*/  STS [R0.X4+0xc00], R45 ;  /* 0x000c002d00007388 */ /* 0x000fe80000004800 */
[----:B------:R-:W-:Y:S04]  /*0820*/  STS [R0.X4+0xe00], R47 ;  /* 0x000e002f00007388 */ /* 0x000fe80000004800 */
[----:B------:R-:W-:Y:S06]  /*0830*/  BAR.SYNC 0x0 ;  /* 0x0000000000007b1d */ /* 0x000fec0000000000 */
[----:B------:R-:W-:Y:S04]  /*0840*/  LDS.128 R36, [R9+0x1000] ;  /* 0x0010000009247984 */ /* 0x000fe80000000c00 */
[----:B------:R-:W0:Y:S04]  /*0850*/  LDS R129, [R84.X4+0x20] ;  /* 0x0000200054817984 */ /* 0x000e280000004800 */
[----:B------:R-:W1:Y:S04]  /*0860*/  LDS R133, [R84.X4] ;  /* 0x0000000054857984 */ /* 0x000e680000004800 */
[----:B------:R-:W2:Y:S04]  /*0870*/  LDS R131, [R84.X4+0x80] ;  /* 0x0000800054837984 */ /* 0x000ea80000004800 */
[----:B------:R-:W3:Y:S04]  /*0880*/  LDS R127, [R84.X4+0xa0] ;  /* 0x0000a000547f7984 */ /* 0x000ee80000004800 */
[----:B------:R-:W4:Y:S04]  /*0890*/  LDS R122, [R84.X4+0x120] ;  /* 0x00012000547a7984 */ /* 0x000f280000004800 */
[----:B------:R-:W5:Y:S04]  /*08a0*/  LDS R126, [R84.X4+0x100] ;  /* 0x00010000547e7984 */ /* 0x000f680000004800 */
[----:B------:R-:W5:Y:S04]  /*08b0*/  LDS R124, [R84.X4+0x180] ;  /* 0x00018000547c7984 */ /* 0x000f680000004800 */
[----:B------:R-:W5:Y:S04]  /*08c0*/  LDS R120, [R84.X4+0x1a0] ;  /* 0x0001a00054787984 */ /* 0x000f680000004800 */
[----:B------:R-:W5:Y:S04]  /*08d0*/  LDS R114, [R84.X4+0x220] ;  /* 0x0002200054727984 */ /* 0x000f680000004800 */
[----:B------:R-:W5:Y:S04]  /*08e0*/  LDS.128 R44, [R9+0x2000] ;  /* 0x00200000092c7984 */ /* 0x000f680000000c00 */
[----:B------:R-:W5:Y:S01]  /*08f0*/  LDS R118, [R84.X4+0x200] ;  /* 0x0002000054767984 */ /* 0x000f620000004800 */
[----:B0-----:R-:W-:-:S02]  /*0900*/  FFMA R15, R36, R129, R15 ;  /* 0x00000081240f7223 */ /* 0x001fc4000000000f */
[C---:B-1----:R-:W-:Y:S01]  /*0910*/  FFMA R19, R36.reuse, R133, R19 ;  /* 0x0000008524137223 */ /* 0x042fe20000000013 */
[----:B------:R-:W0:Y:S01]  /*0920*/  LDS.128 R40, [R9+0x1800] ;  /* 0x0018000009287984 */ /* 0x000e220000000c00 */
[----:B--2---:R-:W-:-:S03]  /*0930*/  FFMA R23, R36, R131, R23 ;  /* 0x0000008324177223 */ /* 0x004fc60000000017 */
[----:B------:R-:W1:Y:S01]  /*0940*/  LDS R116, [R84.X4+0x280] ;  /* 0x0002800054747984 */ /* 0x000e620000004800 */
[----:B---3--:R-:W-:-:S03]  /*0950*/  FFMA R36, R36, R127, R79 ;  /* 0x0000007f24247223 */ /* 0x008fc6000000004f */
[----:B------:R-:W2:Y:S01]  /*0960*/  LDS.128 R48, [R9+0x2800] ;  /* 0x0028000009307984 */ /* 0x000ea20000000c00 */
[----:B----4-:R-:W-:-:S03]  /*0970*/  FFMA R15, R122, R37, R15 ;  /* 0x000000257a0f7223 */ /* 0x010fc6000000000f */
[----:B------:R-:W-:Y:S01]  /*0980*/  LDS R112, [R84.X4+0x2a0] ;  /* 0x0002a00054707984 */ /* 0x000fe20000004800 */
[-C--:B-----5:R-:W-:Y:S02]  /*0990*/  FFMA R19, R126, R37.reuse, R19 ;  /* 0x000000257e137223 */ /* 0x0a0fe40000000013 */
[-C--:B------:R-:W-:Y:S02]  /*09a0*/  FFMA R23, R124, R37.reuse, R23 ;  /* 0x000000257c177223 */ /* 0x080fe40000000017 */
[----:B------:R-:W-:Y:S02]  /*09b0*/  FFMA R37, R120, R37, R36 ;  /* 0x0000002578257223 */ /* 0x000fe40000000024 */
[----:B------:R-:W-:Y:S02]  /*09c0*/  FFMA R36, R114, R38, R15 ;  /* 0x0000002672247223 */ /* 0x000fe4000000000f */
[----:B------:R-:W3:Y:S01]  /*09d0*/  LDS.128 R12, [R9+0x1040] ;  /* 0x00104000090c7984 */ /* 0x000ee20000000c00 */
[----:B------:R-:W-:-:S02]  /*09e0*/  FFMA R55, R44, R129, R55 ;  /* 0x000000812c377223 */ /* 0x000fc40000000037 */
[-C--:B------:R-:W-:Y:S02]  /*09f0*/  FFMA R62, R133, R44.reuse, R62 ;  /* 0x0000002c853e7223 */ /* 0x080fe4000000003e */
[----:B------:R-:W-:Y:S02]  /*0a00*/  FFMA R59, R131, R44, R59 ;  /* 0x0000002c833b7223 */ /* 0x000fe4000000003b */
[----:B------:R-:W-:Y:S02]  /*0a10*/  FFMA R132, R118, R38, R19 ;  /* 0x0000002676847223 */ /* 0x000fe40000000013 */
[----:B------:R-:W-:Y:S01]  /*0a20*/  FFMA R44, R44, R127, R63 ;  /* 0x0000007f2c2c7223 */ /* 0x000fe2000000003f */
[----:B------:R-:W4:Y:S01]  /*0a30*/  LDS.128 R16, [R9+0x1840] ;  /* 0x0018400009107984 */ /* 0x000f220000000c00 */
[-C--:B------:R-:W-:Y:S02]  /*0a40*/  FFMA R55, R122, R45.reuse, R55 ;  /* 0x0000002d7a377223 */ /* 0x080fe40000000037 */
[----:B------:R-:W-:-:S02]  /*0a50*/  FFMA R21, R126, R45, R62 ;  /* 0x0000002d7e157223 */ /* 0x000fc4000000003e */
[-C--:B------:R-:W-:Y:S01]  /*0a60*/  FFMA R59, R124, R45.reuse, R59 ;  /* 0x0000002d7c3b7223 */ /* 0x080fe2000000003b */
[----:B------:R-:W-:Y:S01]  /*0a70*/  LDS.128 R60, [R9+0x10c0] ;  /* 0x0010c000093c7984 */ /* 0x000fe20000000c00 */
[----:B------:R-:W-:Y:S02]  /*0a80*/  FFMA R45, R120, R45, R44 ;  /* 0x0000002d782d7223 */ /* 0x000fe4000000002c */
[----:B------:R-:W-:Y:S02]  /*0a90*/  FFMA R44, R114, R46, R55 ;  /* 0x0000002e722c7223 */ /* 0x000fe40000000037 */
[-C--:B0-----:R-:W-:Y:S01]  /*0aa0*/  FFMA R31, R131, R40.reuse, R31 ;  /* 0x00000028831f7223 */ /* 0x081fe2000000001f */
[----:B------:R-:W0:Y:S01]  /*0ab0*/  LDS.128 R52, [R9+0x2080] ;  /* 0x0020800009347984 */ /* 0x000e220000000c00 */
[----:B------:R-:W-:Y:S02]  /*0ac0*/  FFMA R27, R40, R129, R27 ;  /* 0x00000081281b7223 */ /* 0x000fe4000000001b */
[----:B------:R-:W-:-:S02]  /*0ad0*/  FFMA R35, R133, R40, R35 ;  /* 0x0000002885237223 */ /* 0x000fc40000000023 */
[----:B------:R-:W-:Y:S02]  /*0ae0*/  FFMA R40, R40, R127, R83 ;  /* 0x0000007f28287223 */ /* 0x000fe40000000053 */
[-C--:B------:R-:W-:Y:S02]  /*0af0*/  FFMA R31, R124, R41.reuse, R31 ;  /* 0x000000297c1f7223 */ /* 0x080fe4000000001f */
[----:B------:R-:W-:Y:S02]  /*0b00*/  FFMA R27, R122, R41, R27 ;  /* 0x000000297a1b7223 */ /* 0x000fe4000000001b */
[----:B-1----:R-:W-:Y:S02]  /*0b10*/  FFMA R130, R116, R38, R23 ;  /* 0x0000002674827223 */ /* 0x002fe40000000017 */
[-C--:B------:R-:W-:Y:S02]  /*0b20*/  FFMA R140, R118, R46.reuse, R21 ;  /* 0x0000002e768c7223 */ /* 0x080fe40000000015 */
[----:B------:R-:W-:Y:S01]  /*0b30*/  FFMA R138, R116, R46, R59 ;  /* 0x0000002e748a7223 */ /* 0x000fe2000000003b */
[----:B------:R-:W1:Y:S01]  /*0b40*/  LDS.128 R20, [R9+0x2040] ;  /* 0x0020400009147984 */ /* 0x000e620000000c00 */
[----:B--2---:R-:W-:-:S02]  /*0b50*/  FFMA R64, R133, R48, R64 ;  /* 0x0000003085407223 */ /* 0x004fc40000000040 */
[----:B------:R-:W-:Y:S01]  /*0b60*/  FFMA R66, R48, R129, R66 ;  /* 0x0000008130427223 */ /* 0x000fe20000000042 */
[----:B------:R-:W2:Y:S01]  /*0b70*/  LDS.128 R56, [R9+0x2880] ;  /* 0x0028800009387984 */ /* 0x000ea20000000c00 */
[-C--:B---3--:R-:W-:Y:S02]  /*0b80*/  FFMA R68, R133, R12.reuse, R68 ;  /* 0x0000000c85447223 */ /* 0x088fe40000000044 */
[----:B------:R-:W-:Y:S02]  /*0b90*/  FFMA R70, R129, R12, R70 ;  /* 0x0000000c81467223 */ /* 0x000fe40000000046 */
[-C--:B------:R-:W-:Y:S02]  /*0ba0*/  FFMA R35, R126, R41.reuse, R35 ;  /* 0x000000297e237223 */ /* 0x080fe40000000023 */
[----:B------:R-:W-:Y:S02]  /*0bb0*/  FFMA R41, R120, R41, R40 ;  /* 0x0000002978297223 */ /* 0x000fe40000000028 */
[----:B------:R-:W-:-:S02]  /*0bc0*/  FFMA R134, R116, R42, R31 ;  /* 0x0000002a74867223 */ /* 0x000fc4000000001f */
[----:B------:R-:W-:Y:S02]  /*0bd0*/  FFMA R40, R114, R42, R27 ;  /* 0x0000002a72287223 */ /* 0x000fe4000000001b */
[C---:B------:R-:W-:Y:S02]  /*0be0*/  FFMA R67, R131.reuse, R48, R67 ;  /* 0x0000003083437223 */ /* 0x040fe40000000043 */
[----:B------:R-:W-:Y:S02]  /*0bf0*/  FFMA R71, R131, R12, R71 ;  /* 0x0000000c83477223 */ /* 0x000fe40000000047 */
[----:B------:R-:W-:Y:S02]  /*0c00*/  FFMA R48, R48, R127, R69 ;  /* 0x0000007f30307223 */ /* 0x000fe40000000045 */
[-C--:B------:R-:W-:Y:S02]  /*0c10*/  FFMA R25, R126, R49.reuse, R64 ;  /* 0x000000317e197223 */ /* 0x080fe40000000040 */
[----:B------:R-:W-:-:S02]  /*0c20*/  FFMA R27, R122, R49, R66 ;  /* 0x000000317a1b7223 */ /* 0x000fc40000000042 */
[----:B------:R-:W-:Y:S02]  /*0c30*/  FFMA R12, R127, R12, R73 ;  /* 0x0000000c7f0c7223 */ /* 0x000fe40000000049 */
[-C--:B------:R-:W-:Y:S02]  /*0c40*/  FFMA R29, R126, R13.reuse, R68 ;  /* 0x0000000d7e1d7223 */ /* 0x080fe40000000044 */
[----:B------:R-:W-:Y:S02]  /*0c50*/  FFMA R31, R122, R13, R70 ;  /* 0x0000000d7a1f7223 */ /* 0x000fe40000000046 */
[C---:B------:R-:W-:Y:S02]  /*0c60*/  FFMA R67, R124.reuse, R49, R67 ;  /* 0x000000317c437223 */ /* 0x040fe40000000043 */
[----:B------:R-:W-:Y:S02]  /*0c70*/  FFMA R71, R124, R13, R71 ;  /* 0x0000000d7c477223 */ /* 0x000fe40000000047 */
[----:B------:R-:W-:-:S02]  /*0c80*/  FFMA R49, R120, R49, R48 ;  /* 0x0000003178317223 */ /* 0x000fc40000000030 */
[----:B------:R-:W-:Y:S02]  /*0c90*/  FFMA R13, R120, R13, R12 ;  /* 0x0000000d780d7223 */ /* 0x000fe4000000000c */
[-C--:B------:R-:W-:Y:S02]  /*0ca0*/  FFMA R144, R118, R50.reuse, R25 ;  /* 0x0000003276907223 */ /* 0x080fe40000000019 */
[----:B------:R-:W-:Y:S02]  /*0cb0*/  FFMA R48, R114, R50, R27 ;  /* 0x0000003272307223 */ /* 0x000fe4000000001b */
[-C--:B------:R-:W-:Y:S01]  /*0cc0*/  FFMA R70, R118, R14.reuse, R29 ;  /* 0x0000000e76467223 */ /* 0x080fe2000000001d */
[----:B------:R-:W3:Y:S01]  /*0cd0*/  LDS.128 R24, [R9+0x2840] ;  /* 0x0028400009187984 */ /* 0x000ee20000000c00 */
[----:B------:R-:W-:-:S03]  /*0ce0*/  FFMA R12, R114, R14, R31 ;  /* 0x0000000e720c7223 */ /* 0x000fc6000000001f */
[----:B------:R-:W5:Y:S01]  /*0cf0*/  LDS.128 R28, [R9+0x1080] ;  /* 0x00108000091c7984 */ /* 0x000f620000000c00 */
[----:B------:R-:W-:-:S03]  /*0d00*/  FFMA R142, R116, R50, R67 ;  /* 0x00000032748e7223 */ /* 0x000fc60000000043 */
[----:B------:R-:W1:Y:S01]  /*0d10*/  LDS.128 R64, [R9+0x18c0] ;  /* 0x0018c00009407984 */ /* 0x000e620000000c00 */
[-C--:B----4-:R-:W-:Y:S02]  /*0d20*/  FFMA R72, R133, R16.reuse, R72 ;  /* 0x0000001085487223 */ /* 0x090fe40000000048 */
[-C--:B------:R-:W-:Y:S02]  /*0d30*/  FFMA R75, R131, R16.reuse, R75 ;  /* 0x00000010834b7223 */ /* 0x080fe4000000004b */
[-C--:B------:R-:W-:Y:S02]  /*0d40*/  FFMA R77, R129, R16.reuse, R77 ;  /* 0x00000010814d7223 */ /* 0x080fe4000000004d */
[----:B------:R-:W-:Y:S02]  /*0d50*/  FFMA R16, R127, R16, R81 ;  /* 0x000000107f107223 */ /* 0x000fe40000000051 */
[-C--:B------:R-:W-:Y:S02]  /*0d60*/  FFMA R68, R116, R14.reuse, R71 ;  /* 0x0000000e74447223 */ /* 0x080fe40000000047 */
[----:B------:R-:W-:-:S02]  /*0d70*/  FFMA R14, R112, R14, R13 ;  /* 0x0000000e700e7223 */ /* 0x000fc4000000000d */
[-C--:B------:R-:W-:Y:S02]  /*0d80*/  FFMA R13, R126, R17.reuse, R72 ;  /* 0x000000117e0d7223 */ /* 0x080fe40000000048 */
[-C--:B------:R-:W-:Y:S02]  /*0d90*/  FFMA R75, R124, R17.reuse, R75 ;  /* 0x000000117c4b7223 */ /* 0x080fe4000000004b */
[-C--:B------:R-:W-:Y:S02]  /*0da0*/  FFMA R77, R122, R17.reuse, R77 ;  /* 0x000000117a4d7223 */ /* 0x080fe4000000004d */
[----:B------:R-:W-:Y:S02]  /*0db0*/  FFMA R17, R120, R17, R16 ;  /* 0x0000001178117223 */ /* 0x000fe40000000010 */
[-C--:B0-----:R-:W-:Y:S02]  /*0dc0*/  FFMA R117, R133, R52.reuse, R117 ;  /* 0x0000003485757223 */ /* 0x081fe40000000075 */
[----:B------:R-:W-:-:S02]  /*0dd0*/  FFMA R119, R131, R52, R119 ;  /* 0x0000003483777223 */ /* 0x000fc40000000077 */
[-C--:B------:R-:W-:Y:S02]  /*0de0*/  FFMA R121, R129, R52.reuse, R121 ;  /* 0x0000003481797223 */ /* 0x080fe40000000079 */
[----:B------:R-:W-:Y:S02]  /*0df0*/  FFMA R52, R127, R52, R80 ;  /* 0x000000347f347223 */ /* 0x000fe40000000050 */
[-C--:B------:R-:W-:Y:S02]  /*0e00*/  FFMA R152, R118, R18.reuse, R13 ;  /* 0x0000001276987223 */ /* 0x080fe4000000000d */
[-C--:B------:R-:W-:Y:S02]  /*0e10*/  FFMA R72, R116, R18.reuse, R75 ;  /* 0x0000001274487223 */ /* 0x080fe4000000004b */
[-C--:B------:R-:W-:Y:S02]  /*0e20*/  FFMA R16, R114, R18.reuse, R77 ;  /* 0x0000001272107223 */ /* 0x080fe4000000004d */
[----:B------:R-:W-:-:S02]  /*0e30*/  FFMA R18, R112, R18, R17 ;  /* 0x0000001270127223 */ /* 0x000fc40000000011 */
[-C--:B------:R-:W-:Y:S02]  /*0e40*/  FFMA R117, R126, R53.reuse, R117 ;  /* 0x000000357e757223 */ /* 0x080fe40000000075 */
[-C--:B------:R-:W-:Y:S02]  /*0e50*/  FFMA R119, R124, R53.reuse, R119 ;  /* 0x000000357c777223 */ /* 0x080fe40000000077 */
[-C--:B------:R-:W-:Y:S02]  /*0e60*/  FFMA R121, R122, R53.reuse, R121 ;  /* 0x000000357a797223 */ /* 0x080fe40000000079 */
[----:B------:R-:W-:Y:S02]  /*0e70*/  FFMA R17, R120, R53, R52 ;  /* 0x0000003578117223 */ /* 0x000fe40000000034 */
[----:B------:R-:W-:Y:S02]  /*0e80*/  FFMA R136, R118, R42, R35 ;  /* 0x0000002a76887223 */ /* 0x000fe40000000023 */
[C---:B-1----:R-:W-:Y:S01]  /*0e90*/  FFMA R89, R129.reuse, R20, R89 ;  /* 0x0000001481597223 */ /* 0x042fe20000000059 */
[----:B------:R-:W0:Y:S01]  /*0ea0*/  LDS.128 R32, [R9+0x1880] ;  /* 0x0018800009207984 */ /* 0x000e220000000c00 */
[----:B--2---:R-:W-:-:S02]  /*0eb0*/  FFMA R74, R129, R56, R74 ;  /* 0x00000038814a7223 */ /* 0x004fc4000000004a */
[-C--:B------:R-:W-:Y:S02]  /*0ec0*/  FFMA R53, R118, R54.reuse, R117 ;  /* 0x0000003676357223 */ /* 0x080fe40000000075 */
[-C--:B------:R-:W-:Y:S02]  /*0ed0*/  FFMA R162, R116, R54.reuse, R119 ;  /* 0x0000003674a27223 */ /* 0x080fe40000000077 */
[----:B------:R-:W-:Y:S02]  /*0ee0*/  FFMA R52, R114, R54, R121 ;  /* 0x0000003672347223 */ /* 0x000fe40000000079 */
[-C--:B------:R-:W-:Y:S02]  /*0ef0*/  FFMA R85, R133, R20.reuse, R85 ;  /* 0x0000001485557223 */ /* 0x080fe40000000055 */
[----:B------:R-:W-:Y:S02]  /*0f00*/  FFMA R87, R131, R20, R87 ;  /* 0x0000001483577223 */ /* 0x000fe40000000057 */
[----:B------:R-:W-:-:S02]  /*0f10*/  FFMA R54, R112, R54, R17 ;  /* 0x0000003670367223 */ /* 0x000fc40000000011 */
[----:B------:R-:W-:Y:S02]  /*0f20*/  FFMA R20, R127, R20, R91 ;  /* 0x000000147f147223 */ /* 0x000fe4000000005b */
[C---:B------:R-:W-:Y:S02]  /*0f30*/  FFMA R89, R122.reuse, R21, R89 ;  /* 0x000000157a597223 */ /* 0x040fe40000000059 */
[----:B------:R-:W-:Y:S02]  /*0f40*/  FFMA R17, R122, R57, R74 ;  /* 0x000000397a117223 */ /* 0x000fe4000000004a */
[-C--:B------:R-:W-:Y:S02]  /*0f50*/  FFMA R85, R126, R21.reuse, R85 ;  /* 0x000000157e557223 */ /* 0x080fe40000000055 */
[----:B------:R-:W-:Y:S02]  /*0f60*/  FFMA R87, R124, R21, R87 ;  /* 0x000000157c577223 */ /* 0x000fe40000000057 */
[----:B------:R-:W-:-:S02]  /*0f70*/  FFMA R123, R133, R56, R123 ;  /* 0x00000038857b7223 */ /* 0x000fc4000000007b */
[-C--:B------:R-:W-:Y:S02]  /*0f80*/  FFMA R125, R131, R56.reuse, R125 ;  /* 0x00000038837d7223 */ /* 0x080fe4000000007d */
[----:B------:R-:W-:Y:S02]  /*0f90*/  FFMA R21, R120, R21, R20 ;  /* 0x0000001578157223 */ /* 0x000fe40000000014 */
[----:B------:R-:W-:Y:S02]  /*0fa0*/  FFMA R56, R127, R56, R82 ;  /* 0x000000387f387223 */ /* 0x000fe40000000052 */
[C---:B------:R-:W-:Y:S01]  /*0fb0*/  FFMA R148, R114.reuse, R58, R17 ;  /* 0x0000003a72947223 */ /* 0x040fe20000000011 */
[----:B------:R-:W1:Y:S01]  /*0fc0*/  LDS.128 R80, [R9+0x20c0] ;  /* 0x0020c00009507984 */ /* 0x000e620000000c00 */
[----:B------:R-:W-:Y:S02]  /*0fd0*/  FFMA R20, R114, R22, R89 ;  /* 0x0000001672147223 */ /* 0x000fe40000000059 */
[----:B---3--:R-:W-:-:S02]  /*0fe0*/  FFMA R93, R133, R24, R93 ;  /* 0x00000018855d7223 */ /* 0x008fc4000000005d */
[-C--:B------:R-:W-:Y:S02]  /*0ff0*/  FFMA R95, R131, R24.reuse, R95 ;  /* 0x00000018835f7223 */ /* 0x080fe4000000005f */
[----:B------:R-:W-:Y:S02]  /*1000*/  FFMA R97, R129, R24, R97 ;  /* 0x0000001881617223 */ /* 0x000fe40000000061 */
[-C--:B-----5:R-:W-:Y:S02]  /*1010*/  FFMA R101, R133, R28.reuse, R101 ;  /* 0x0000001c85657223 */ /* 0x0a0fe40000000065 */
[-C--:B------:R-:W-:Y:S02]  /*1020*/  FFMA R103, R131, R28.reuse, R103 ;  /* 0x0000001c83677223 */ /* 0x080fe40000000067 */
[----:B------:R-:W-:Y:S02]  /*1030*/  FFMA R105, R129, R28, R105 ;  /* 0x0000001c81697223 */ /* 0x000fe40000000069 */
[----:B------:R-:W-:-:S02]  /*1040*/  FFMA R17, R131, R60, R88 ;  /* 0x0000003c83117223 */ /* 0x000fc40000000058 */
[C---:B------:R-:W-:Y:S01]  /*1050*/  FFMA R24, R127.reuse, R24, R99 ;  /* 0x000000187f187223 */ /* 0x040fe20000000063 */
[----:B------:R-:W2:Y:S01]  /*1060*/  LDS.128 R88, [R9+0x28c0] ;  /* 0x0028c00009587984 */ /* 0x000ea20000000c00 */
[----:B------:R-:W-:Y:S02]  /*1070*/  FFMA R28, R127, R28, R107 ;  /* 0x0000001c7f1c7223 */ /* 0x000fe4000000006b */
[----:B------:R-:W-:Y:S01]  /*1080*/  FFMA R86, R133, R60, R86 ;  /* 0x0000003c85567223 */ /* 0x000fe20000000056 */
[----:B------:R-:W-:Y:S01]  /*1090*/  LDS R99, [R84.X4+0x480] ;  /* 0x0004800054637984 */ /* 0x000fe20000004800 */
[-C--:B------:R-:W-:Y:S02]  /*10a0*/  FFMA R93, R126, R25.reuse, R93 ;  /* 0x000000197e5d7223 */ /* 0x080fe4000000005d */
[-C--:B------:R-:W-:Y:S02]  /*10b0*/  FFMA R95, R124, R25.reuse, R95 ;  /* 0x000000197c5f7223 */ /* 0x080fe4000000005f */
[----:B------:R-:W-:-:S02]  /*10c0*/  FFMA R97, R122, R25, R97 ;  /* 0x000000197a617223 */ /* 0x000fc40000000061 */
[-C--:B------:R-:W-:Y:S02]  /*10d0*/  FFMA R101, R126, R29.reuse, R101 ;  /* 0x0000001d7e657223 */ /* 0x080fe40000000065 */
[-C--:B------:R-:W-:Y:S02]  /*10e0*/  FFMA R103, R124, R29.reuse, R103 ;  /* 0x0000001d7c677223 */ /* 0x080fe40000000067 */
[----:B------:R-:W-:Y:S02]  /*10f0*/  FFMA R105, R122, R29, R105 ;  /* 0x0000001d7a697223 */ /* 0x000fe40000000069 */
[-C--:B------:R-:W-:Y:S02]  /*1100*/  FFMA R156, R118, R22.reuse, R85 ;  /* 0x00000016769c7223 */ /* 0x080fe40000000055 */
[----:B------:R-:W-:Y:S01]  /*1110*/  FFMA R146, R116, R22, R87 ;  /* 0x0000001674927223 */ /* 0x000fe20000000057 */
[----:B------:R-:W-:Y:S01]  /*1120*/  LDS R85, [R84.X4+0x600] ;  /* 0x0006000054557984 */ /* 0x000fe20000004800 */
[----:B------:R-:W-:-:S02]  /*1130*/  FFMA R25, R120, R25, R24 ;  /* 0x0000001978197223 */ /* 0x000fc40000000018 */
[----:B------:R-:W-:Y:S01]  /*1140*/  FFMA R29, R120, R29, R28 ;  /* 0x0000001d781d7223 */ /* 0x000fe2000000001c */
[----:B------:R-:W-:Y:S01]  /*1150*/  LDS R87, [R84.X4+0x680] ;  /* 0x0006800054577984 */ /* 0x000fe20000004800 */
[----:B------:R-:W-:Y:S02]  /*1160*/  FFMA R76, R129, R60, R76 ;  /* 0x0000003c814c7223 */ /* 0x000fe4000000004c */
[----:B------:R-:W-:Y:S02]  /*1170*/  FFMA R22, R112, R22, R21 ;  /* 0x0000001670167223 */ /* 0x000fe40000000015 */
[----:B------:R-:W-:Y:S02]  /*1180*/  FFMA R60, R127, R60, R78 ;  /* 0x0000003c7f3c7223 */ /* 0x000fe4000000004e */
[----:B------:R-:W-:Y:S02]  /*1190*/  FFMA R21, R126, R61, R86 ;  /* 0x0000003d7e157223 */ /* 0x000fe40000000056 */
[----:B------:R-:W-:Y:S01]  /*11a0*/  FFMA R94, R129, R64, R94 ;  /* 0x00000040815e7223 */ /* 0x000fe2000000005e */
[----:B------:R-:W-:Y:S01]  /*11b0*/  LDS R86, [R84.X4+0x300] ;  /* 0x0003000054567984 */ /* 0x000fe20000004800 */
[----:B------:R-:W-:-:S02]  /*11c0*/  FFMA R160, R118, R26, R93 ;  /* 0x0000001a76a07223 */ /* 0x000fc4000000005d */
[-C--:B------:R-:W-:Y:S01]  /*11d0*/  FFMA R150, R116, R26.reuse, R95 ;  /* 0x0000001a74967223 */ /* 0x080fe2000000005f */
[----:B------:R-:W-:Y:S01]  /*11e0*/  LDS R93, [R84.X4+0x6a0] ;  /* 0x0006a000545d7984 */ /* 0x000fe20000004800 */
[----:B------:R-:W-:Y:S02]  /*11f0*/  FFMA R24, R114, R26, R97 ;  /* 0x0000001a72187223 */ /* 0x000fe40000000061 */
[-C--:B------:R-:W-:Y:S01]  /*1200*/  FFMA R164, R118, R30.reuse, R101 ;  /* 0x0000001e76a47223 */ /* 0x080fe20000000065 */
[----:B------:R-:W-:Y:S01]  /*1210*/  LDS R97, [R84.X4+0x420] ;  /* 0x0004200054617984 */ /* 0x000fe20000004800 */
[-C--:B------:R-:W-:Y:S02]  /*1220*/  FFMA R154, R116, R30.reuse, R103 ;  /* 0x0000001e749a7223 */ /* 0x080fe40000000067 */
[----:B------:R-:W-:Y:S01]  /*1230*/  FFMA R28, R114, R30, R105 ;  /* 0x0000001e721c7223 */ /* 0x000fe20000000069 */
[----:B------:R-:W-:Y:S01]  /*1240*/  LDS R101, [R84.X4+0x400] ;  /* 0x0004000054657984 */ /* 0x000fe20000004800 */
[----:B------:R-:W-:-:S02]  /*1250*/  FFMA R26, R112, R26, R25 ;  /* 0x0000001a701a7223 */ /* 0x000fc40000000019 */
[----:B------:R-:W-:Y:S01]  /*1260*/  FFMA R30, R112, R30, R29 ;  /* 0x0000001e701e7223 */ /* 0x000fe2000000001d */
[----:B------:R-:W-:Y:S01]  /*1270*/  LDS R95, [R84.X4+0x4a0] ;  /* 0x0004a000545f7984 */ /* 0x000fe20000004800 */
[-C--:B------:R-:W-:Y:S02]  /*1280*/  FFMA R17, R124, R61.reuse, R17 ;  /* 0x0000003d7c117223 */ /* 0x080fe40000000011 */
[-C--:B------:R-:W-:Y:S02]  /*1290*/  FFMA R25, R122, R61.reuse, R76 ;  /* 0x0000003d7a197223 */ /* 0x080fe4000000004c */
[----:B------:R-:W-:Y:S02]  /*12a0*/  FFMA R29, R120, R61, R60 ;  /* 0x0000003d781d7223 */ /* 0x000fe4000000003c */
[----:B------:R-:W-:Y:S02]  /*12b0*/  FFMA R61, R118, R62, R21 ;  /* 0x0000003e763d7223 */ /* 0x000fe40000000015 */
[----:B------:R-:W-:-:S02]  /*12c0*/  FFMA R21, R122, R65, R94 ;  /* 0x000000417a157223 */ /* 0x000fc4000000005e */
[----:B------:R-:W3:Y:S01]  /*12d0*/  LDS R94, [R84.X4+0x380] ;  /* 0x00038000545e7984 */ /* 0x000ee20000004800 */
[-C--:B0-----:R-:W-:Y:S02]  /*12e0*/  FFMA R109, R133, R32.reuse, R109 ;  /* 0x00000020856d7223 */ /* 0x081fe4000000006d */
[-C--:B------:R-:W-:Y:S02]  /*12f0*/  FFMA R111, R131, R32.reuse, R111 ;  /* 0x00000020836f7223 */ /* 0x080fe4000000006f */
[-C--:B------:R-:W-:Y:S02]  /*1300*/  FFMA R113, R129, R32.reuse, R113 ;  /* 0x0000002081717223 */ /* 0x080fe40000000071 */
[----:B------:R-:W-:Y:S02]  /*1310*/  FFMA R32, R127, R32, R115 ;  /* 0x000000207f207223 */ /* 0x000fe40000000073 */
[-C--:B------:R-:W-:Y:S02]  /*1320*/  FFMA R11, R133, R64.reuse, R11 ;  /* 0x00000040850b7223 */ /* 0x080fe4000000000b */
[----:B------:R-:W-:-:S02]  /*1330*/  FFMA R92, R131, R64, R92 ;  /* 0x00000040835c7223 */ /* 0x000fc4000000005c */
[----:B------:R-:W-:Y:S02]  /*1340*/  FFMA R64, R127, R64, R96 ;  /* 0x000000407f407223 */ /* 0x000fe40000000060 */
[-C--:B------:R-:W-:Y:S02]  /*1350*/  FFMA R13, R126, R33.reuse, R109 ;  /* 0x000000217e0d7223 */ /* 0x080fe4000000006d */
[-C--:B------:R-:W-:Y:S02]  /*1360*/  FFMA R111, R124, R33.reuse, R111 ;  /* 0x000000217c6f7223 */ /* 0x080fe4000000006f */
[-C--:B------:R-:W-:Y:S02]  /*1370*/  FFMA R113, R122, R33.reuse, R113 ;  /* 0x000000217a717223 */ /* 0x080fe40000000071 */
[----:B------:R-:W-:Y:S02]  /*1380*/  FFMA R33, R120, R33, R32 ;  /* 0x0000002178217223 */ /* 0x000fe40000000020 */
[----:B------:R-:W-:-:S02]  /*1390*/  FFMA R60, R116, R62, R17 ;  /* 0x0000003e743c7223 */ /* 0x000fc40000000011 */
[----:B------:R-:W-:Y:S02]  /*13a0*/  FFMA R76, R114, R62, R25 ;  /* 0x0000003e724c7223 */ /* 0x000fe40000000019 */
[-C--:B------:R-:W-:Y:S02]  /*13b0*/  FFMA R11, R126, R65.reuse, R11 ;  /* 0x000000417e0b7223 */ /* 0x080fe4000000000b */
[-C--:B------:R-:W-:Y:S02]  /*13c0*/  FFMA R17, R124, R65.reuse, R92 ;  /* 0x000000417c117223 */ /* 0x080fe4000000005c */
[----:B------:R-:W-:Y:S01]  /*13d0*/  FFMA R25, R120, R65, R64 ;  /* 0x0000004178197223 */ /* 0x000fe20000000040 */
[----:B------:R-:W-:Y:S01]  /*13e0*/  LDS R92, [R84.X4+0x5a0] ;  /* 0x0005a000545c7984 */ /* 0x000fe20000004800 */
[-C--:B------:R-:W-:Y:S02]  /*13f0*/  FFMA R13, R118, R34.reuse, R13 ;  /* 0x00000022760d7223 */ /* 0x080fe4000000000d */
[----:B------:R-:W-:-:S02]  /*1400*/  FFMA R158, R116, R34, R111 ;  /* 0x00000022749e7223 */ /* 0x000fc4000000006f */
[----:B------:R-:W-:Y:S02]  /*1410*/  FFMA R32, R114, R34, R113 ;  /* 0x0000002272207223 */ /* 0x000fe40000000071 */
[C---:B-1----:R-:W-:Y:S02]  /*1420*/  FFMA R100, R131.reuse, R80, R100 ;  /* 0x0000005083647223 */ /* 0x042fe40000000064 */
[C---:B------:R-:W-:Y:S02]  /*1430*/  FFMA R34, R112.reuse, R34, R33 ;  /* 0x0000002270227223 */ /* 0x040fe40000000021 */
[----:B--2---:R-:W-:Y:S02]  /*1440*/  FFMA R108, R131, R88, R108 ;  /* 0x00000058836c7223 */ /* 0x004fe4000000006c */
[----:B------:R-:W-:Y:S02]  /*1450*/  FFMA R38, R112, R38, R37 ;  /* 0x0000002670267223 */ /* 0x000fe40000000025 */
[-C--:B------:R-:W-:Y:S01]  /*1460*/  FFMA R33, R118, R66.reuse, R11 ;  /* 0x0000004276217223 */ /* 0x080fe2000000000b */
[----:B------:R-:W0:Y:S01]  /*1470*/  LDS R37, [R84.X4+0x320] ;  /* 0x0003200054257984 */ /* 0x000e220000004800 */
[----:B------:R-:W-:-:S02]  /*1480*/  FFMA R65, R116, R66, R17 ;  /* 0x0000004274417223 */ /* 0x000fc40000000011 */
[-C--:B------:R-:W-:Y:S02]  /*1490*/  FFMA R64, R114, R66.reuse, R21 ;  /* 0x0000004272407223 */ /* 0x080fe40000000015 */
[----:B------:R-:W-:Y:S02]  /*14a0*/  FFMA R66, R112, R66, R25 ;  /* 0x0000004270427223 */ /* 0x000fe40000000019 */
[----:B------:R-:W-:Y:S01]  /*14b0*/  FFMA R102, R129, R80, R102 ;  /* 0x0000005081667223 */ /* 0x000fe20000000066 */
[----:B------:R-:W1:Y:S01]  /*14c0*/  LDS R25, [R84.X4+0x3a0] ;  /* 0x0003a00054197984 */ /* 0x000e620000004800 */
[C---:B------:R-:W-:Y:S02]  /*14d0*/  FFMA R17, R124.reuse, R81, R100 ;  /* 0x000000517c117223 */ /* 0x040fe40000000064 */
[----:B------:R-:W-:Y:S02]  /*14e0*/  FFMA R125, R124, R57, R125 ;  /* 0x000000397c7d7223 */ /* 0x000fe4000000007d */
[----:B------:R-:W-:-:S02]  /*14f0*/  FFMA R106, R133, R88, R106 ;  /* 0x00000058856a7223 */ /* 0x000fc4000000006a */
[----:B------:R-:W-:Y:S02]  /*1500*/  FFMA R69, R124, R89, R108 ;  /* 0x000000597c457223 */ /* 0x000fe4000000006c */
[----:B------:R-:W-:Y:S02]  /*1510*/  FFMA R98, R133, R80, R98 ;  /* 0x0000005085627223 */ /* 0x000fe40000000062 */
[----:B------:R-:W-:Y:S02]  /*1520*/  FFMA R21, R122, R81, R102 ;  /* 0x000000517a157223 */ /* 0x000fe40000000066 */
[C---:B------:R-:W-:Y:S02]  /*1530*/  FFMA R96, R116.reuse, R82, R17 ;  /* 0x0000005274607223 */ /* 0x040fe40000000011 */
[----:B------:R-:W-:Y:S02]  /*1540*/  FFMA R110, R129, R88, R110 ;  /* 0x00000058816e7223 */ /* 0x000fe4000000006e */
[----:B------:R-:W-:-:S02]  /*1550*/  FFMA R74, R116, R58, R125 ;  /* 0x0000003a744a7223 */ /* 0x000fc4000000007d */
[----:B------:R-:W-:Y:S02]  /*1560*/  FFMA R17, R126, R89, R106 ;  /* 0x000000597e117223 */ /* 0x000fe4000000006a */
[----:B------:R-:W-:Y:S02]  /*1570*/  FFMA R69, R116, R90, R69 ;  /* 0x0000005a74457223 */ /* 0x000fe40000000045 */
[C---:B------:R-:W-:Y:S02]  /*1580*/  FFMA R123, R126.reuse, R57, R123 ;  /* 0x000000397e7b7223 */ /* 0x040fe4000000007b */
[----:B------:R-:W-:Y:S02]  /*1590*/  FFMA R11, R126, R81, R98 ;  /* 0x000000517e0b7223 */ /* 0x000fe40000000062 */
[----:B------:R-:W-:Y:S02]  /*15a0*/  FFMA R88, R127, R88, R128 ;  /* 0x000000587f587223 */ /* 0x000fe40000000080 */
[----:B------:R-:W-:-:S02]  /*15b0*/  FFMA R78, R114, R82, R21 ;  /* 0x00000052724e7223 */ /* 0x000fc40000000015 */
[----:B------:R-:W-:Y:S02]  /*15c0*/  FFMA R46, R112, R46, R45 ;  /* 0x0000002e702e7223 */ /* 0x000fe4000000002d */
[----:B------:R-:W-:Y:S02]  /*15d0*/  FFMA R80, R127, R80, R104 ;  /* 0x000000507f507223 */ /* 0x000fe40000000068 */
[----:B------:R-:W-:Y:S02]  /*15e0*/  FFMA R21, R122, R89, R110 ;  /* 0x000000597a157223 */ /* 0x000fe4000000006e */
[----:B------:R-:W-:Y:S02]  /*15f0*/  FFMA R57, R120, R57, R56 ;  /* 0x0000003978397223 */ /* 0x000fe40000000038 */
[----:B------:R-:W-:Y:S02]  /*1600*/  FFMA R45, R118, R90, R17 ;  /* 0x0000005a762d7223 */ /* 0x000fe40000000011 */
[----:B---3--:R-:W-:-:S02]  /*1610*/  FFMA R130, R94, R39, R130 ;  /* 0x000000275e827223 */ /* 0x008fc40000000082 */
[C---:B------:R-:W-:Y:S02]  /*1620*/  FFMA R134, R94.reuse, R43, R134 ;  /* 0x0000002b5e867223 */ /* 0x040fe40000000086 */
[C---:B------:R-:W-:Y:S02]  /*1630*/  FFMA R138, R94.reuse, R47, R138 ;  /* 0x0000002f5e8a7223 */ /* 0x040fe4000000008a */
[C---:B------:R-:W-:Y:S02]  /*1640*/  FFMA R142, R94.reuse, R51, R142 ;  /* 0x000000335e8e7223 */ /* 0x040fe4000000008e */
[C---:B------:R-:W-:Y:S02]  /*1650*/  FFMA R110, R94.reuse, R15, R68 ;  /* 0x0000000f5e6e7223 */ /* 0x040fe40000000044 */
[C---:B------:R-:W-:Y:S02]  /*1660*/  FFMA R109, R94.reuse, R19, R72 ;  /* 0x000000135e6d7223 */ /* 0x040fe40000000048 */
[----:B------:R-:W-:-:S02]  /*1670*/  FFMA R146, R94, R23, R146 ;  /* 0x000000175e927223 */ /* 0x000fc40000000092 */
[C---:B------:R-:W-:Y:S02]  /*1680*/  FFMA R107, R94.reuse, R27, R150 ;  /* 0x0000001b5e6b7223 */ /* 0x040fe40000000096 */
[C---:B------:R-:W-:Y:S02]  /*1690*/  FFMA R106, R94.reuse, R31, R154 ;  /* 0x0000001f5e6a7223 */ /* 0x040fe4000000009a */
[C---:B------:R-:W-:Y:S02]  /*16a0*/  FFMA R105, R94.reuse, R35, R158 ;  /* 0x000000235e697223 */ /* 0x040fe4000000009e */
[C---:B------:R-:W-:Y:S02]  /*16b0*/  FFMA R104, R94.reuse, R55, R162 ;  /* 0x000000375e687223 */ /* 0x040fe400000000a2 */
[C---:B------:R-:W-:Y:S02]  /*16c0*/  FFMA R100, R94.reuse, R59, R74 ;  /* 0x0000003b5e647223 */ /* 0x040fe4000000004a */
[C---:B------:R-:W-:Y:S01]  /*16d0*/  FFMA R60, R94.reuse, R63, R60 ;  /* 0x0000003f5e3c7223 */ /* 0x040fe2000000003c */
[----:B------:R-:W-:Y:S01]  /*16e0*/  LDS.128 R72, [R9+0x1810] ;  /* 0x0018100009487984 */ /* 0x000fe20000000c00 */
[----:B------:R-:W-:-:S02]  /*16f0*/  FFMA R98, R94, R67, R65 ;  /* 0x000000435e627223 */ /* 0x000fc40000000041 */
[----:B------:R-:W-:Y:S02]  /*1700*/  FFMA R96, R94, R83, R96 ;  /* 0x000000535e607223 */ /* 0x000fe40000000060 */
[C---:B------:R-:W-:Y:S02]  /*1710*/  FFMA R56, R118.reuse, R58, R123 ;  /* 0x0000003a76387223 */ /* 0x040fe4000000007b */
[----:B------:R-:W-:Y:S02]  /*1720*/  FFMA R11, R118, R82, R11 ;  /* 0x00000052760b7223 */ /* 0x000fe4000000000b */
[----:B------:R-:W-:Y:S02]  /*1730*/  FFMA R89, R120, R89, R88 ;  /* 0x0000005978597223 */ /* 0x000fe40000000058 */
[----:B------:R-:W-:Y:S01]  /*1740*/  FFMA R17, R86, R15, R70 ;  /* 0x0000000f56117223 */ /* 0x000fe20000000046 */
[----:B------:R-:W-:Y:S01]  /*1750*/  LDS R88, [R84.X4+0x580] ;  /* 0x0005800054587984 */ /* 0x000fe20000004800 */
[----:B------:R-:W-:-:S03]  /*1760*/  FFMA R94, R94, R91, R69 ;  /* 0x0000005b5e5e7223 */ /* 0x000fc60000000045 */
[----:B------:R-:W2:Y:S01]  /*1770*/  LDS.128 R68, [R9+0x1010] ;  /* 0x0010100009447984 */ /* 0x000ea20000000c00 */
[C---:B------:R-:W-:Y:S02]  /*1780*/  FFMA R42, R112.reuse, R42, R41 ;  /* 0x0000002a702a7223 */ /* 0x040fe40000000029 */
[C---:B------:R-:W-:Y:S02]  /*1790*/  FFMA R50, R112.reuse, R50, R49 ;  /* 0x0000003270327223 */ /* 0x040fe40000000031 */
[C---:B------:R-:W-:Y:S02]  /*17a0*/  FFMA R58, R112.reuse, R58, R57 ;  /* 0x0000003a703a7223 */ /* 0x040fe40000000039 */
[----:B------:R-:W-:Y:S02]  /*17b0*/  FFMA R62, R112, R62, R29 ;  /* 0x0000003e703e7223 */ /* 0x000fe4000000001d */
[-C--:B------:R-:W-:Y:S02]  /*17c0*/  FFMA R116, R114, R90.reuse, R21 ;  /* 0x0000005a72747223 */ /* 0x080fe40000000015 */
[----:B------:R-:W-:-:S02]  /*17d0*/  FFMA R114, R112, R90, R89 ;  /* 0x0000005a70727223 */ /* 0x000fc40000000059 */
[C---:B------:R-:W-:Y:S01]  /*17e0*/  FFMA R132, R86.reuse, R39, R132 ;  /* 0x0000002756847223 */ /* 0x040fe20000000084 */
[----:B------:R-:W-:Y:S01]  /*17f0*/  LDS R90, [R84.X4+0x520] ;  /* 0x00052000545a7984 */ /* 0x000fe20000004800 */
[C---:B------:R-:W-:Y:S02]  /*1800*/  FFMA R136, R86.reuse, R43, R136 ;  /* 0x0000002b56887223 */ /* 0x040fe40000000088 */
[C---:B------:R-:W-:Y:S01]  /*1810*/  FFMA R140, R86.reuse, R47, R140 ;  /* 0x0000002f568c7223 */ /* 0x040fe2000000008c */
[----:B------:R-:W-:Y:S01]  /*1820*/  LDS R89, [R84.X4+0x620] ;  /* 0x0006200054597984 */ /* 0x000fe20000004800 */
        /* <DEDUP_REMOVED lines=11> */
[----:B------:R-:W-:Y:S02]  /*18e0*/  FFMA R45, R86, R91, R45 ;  /* 0x0000005b562d7223 */ /* 0x000fe4000000002d */
[----:B------:R-:W3:Y:S01]  /*18f0*/  LDS R86, [R84.X4+0x500] ;  /* 0x0005000054567984 */ /* 0x000ee20000004800 */
[----:B------:R-:W-:Y:S02]  /*1900*/  FFMA R81, R120, R81, R80 ;  /* 0x0000005178517223 */ /* 0x000fe40000000050 */
[----:B0-----:R-:W-:Y:S02]  /*1910*/  FFMA R77, R37, R43, R40 ;  /* 0x0000002b254d7223 */ /* 0x001fe40000000028 */
        /* <DEDUP_REMOVED lines=16> */
[----:B-1----:R-:W-:Y:S02]  /*1a20*/  FFMA R64, R25, R39, R38 ;  /* 0x0000002719407223 */ /* 0x002fe40000000026 */
[----:B------:R-:W0:Y:S01]  /*1a30*/  LDS.128 R36, [R9+0x2010] ;  /* 0x0020100009247984 */ /* 0x000e220000000c00 */
[C---:B--2---:R-:W-:Y:S02]  /*1a40*/  FFMA R132, R68.reuse, R101, R132 ;  /* 0x0000006544847223 */ /* 0x044fe40000000084 */
[----:B------:R-:W-:-:S02]  /*1a50*/  FFMA R130, R68, R99, R130 ;  /* 0x0000006344827223 */ /* 0x000fc40000000082 */
[C---:B------:R-:W-:Y:S02]  /*1a60*/  FFMA R65, R68.reuse, R97, R65 ;  /* 0x0000006144417223 */ /* 0x040fe40000000041 */
[----:B------:R-:W-:Y:S02]  /*1a70*/  FFMA R64, R68, R95, R64 ;  /* 0x0000005f44407223 */ /* 0x000fe40000000040 */
        /* <DEDUP_REMOVED lines=14> */
[----:B------:R-:W-:Y:S02]  /*1b60*/  FFMA R46, R25, R83, R82 ;  /* 0x00000053192e7223 */ /* 0x000fe40000000052 */
[-C--:B---3--:R-:W-:Y:S01]  /*1b70*/  FFMA R116, R86, R69.reuse, R132 ;  /* 0x0000004556747223 */ /* 0x088fe20000000084 */
[----:B------:R-:W1:Y:S01]  /*1b80*/  LDS.128 R24, [R9+0x2810] ;  /* 0x0028100009187984 */ /* 0x000e620000000c00 */
[----:B------:R-:W-:-:S02]  /*1b90*/  FFMA R114, R88, R69, R130 ;  /* 0x0000004558727223 */ /* 0x000fc40000000082 */
[-C--:B------:R-:W-:Y:S02]  /*1ba0*/  FFMA R65, R90, R69.reuse, R65 ;  /* 0x000000455a417223 */ /* 0x080fe40000000041 */
[----:B------:R-:W-:Y:S02]  /*1bb0*/  FFMA R64, R92, R69, R64 ;  /* 0x000000455c407223 */ /* 0x000fe40000000040 */
[-C--:B------:R-:W-:Y:S02]  /*1bc0*/  FFMA R116, R85, R70.reuse, R116 ;  /* 0x0000004655747223 */ /* 0x080fe40000000074 */
[-C--:B------:R-:W-:Y:S02]  /*1bd0*/  FFMA R114, R87, R70.reuse, R114 ;  /* 0x0000004657727223 */ /* 0x080fe40000000072 */
[-C--:B------:R-:W-:Y:S02]  /*1be0*/  FFMA R68, R89, R70.reuse, R65 ;  /* 0x0000004659447223 */ /* 0x080fe40000000041 */
[----:B------:R-:W-:-:S02]  /*1bf0*/  FFMA R70, R93, R70, R64 ;  /* 0x000000465d467223 */ /* 0x000fc40000000040 */
[----:B------:R-:W2:Y:S01]  /*1c00*/  LDS.128 R64, [R9+0x1050] ;  /* 0x0010500009407984 */ /* 0x000ea20000000c00 */
[C---:B0-----:R-:W-:Y:S02]  /*1c10*/  FFMA R80, R36.reuse, R97, R80 ;  /* 0x0000006124507223 */ /* 0x041fe40000000050 */
[-C--:B------:R-:W-:Y:S02]  /*1c20*/  FFMA R140, R101, R36.reuse, R140 ;  /* 0x00000024658c7223 */ /* 0x080fe4000000008c */
[----:B------:R-:W-:Y:S02]  /*1c30*/  FFMA R138, R99, R36, R138 ;  /* 0x00000024638a7223 */ /* 0x000fe4000000008a */
[----:B------:R-:W-:Y:S02]  /*1c40*/  FFMA R12, R36, R95, R12 ;  /* 0x0000005f240c7223 */ /* 0x000fe4000000000c */
[-C--:B------:R-:W-:Y:S02]  /*1c50*/  FFMA R36, R90, R37.reuse, R80 ;  /* 0x000000255a247223 */ /* 0x080fe40000000050 */
[----:B------:R-:W0:Y:S01]  /*1c60*/  LDS.128 R80, [R9+0x2050] ;  /* 0x0020500009507984 */ /* 0x000e220000000c00 */
[----:B------:R-:W-:-:S02]  /*1c70*/  FFMA R124, R86, R37, R140 ;  /* 0x00000025567c7223 */ /* 0x000fc4000000008c */
[-C--:B------:R-:W-:Y:S02]  /*1c80*/  FFMA R122, R88, R37.reuse, R138 ;  /* 0x00000025587a7223 */ /* 0x080fe4000000008a */
[----:B------:R-:W-:Y:S02]  /*1c90*/  FFMA R12, R92, R37, R12 ;  /* 0x000000255c0c7223 */ /* 0x000fe4000000000c */
[-C--:B------:R-:W-:Y:S02]  /*1ca0*/  FFMA R77, R72, R97.reuse, R77 ;  /* 0x00000061484d7223 */ /* 0x080fe4000000004d */
[----:B-1----:R-:W-:-:S04]  /*1cb0*/  FFMA R13, R24, R97, R13 ;  /* 0x00000061180d7223 */ /* 0x002fc8000000000d */
[----:B------:R-:W-:Y:S02]  /*1cc0*/  FFMA R13, R90, R25, R13 ;  /* 0x000000195a0d7223 */ /* 0x000fe4000000000d */
[----:B------:R-:W-:Y:S02]  /*1cd0*/  FFMA R136, R101, R72, R136 ;  /* 0x0000004865887223 */ /* 0x000fe40000000088 */
[-C--:B------:R-:W-:Y:S02]  /*1ce0*/  FFMA R124, R85, R38.reuse, R124 ;  /* 0x00000026557c7223 */ /* 0x080fe4000000007c */
[-C--:B------:R-:W-:Y:S02]  /*1cf0*/  FFMA R122, R87, R38.reuse, R122 ;  /* 0x00000026577a7223 */ /* 0x080fe4000000007a */
[----:B------:R-:W-:Y:S02]  /*1d00*/  FFMA R36, R89, R38, R36 ;  /* 0x0000002659247223 */ /* 0x000fe40000000024 */
        /* <DEDUP_REMOVED lines=8> */
[----:B------:R-:W-:Y:S02]  /*1d90*/  FFMA R24, R89, R26, R13 ;  /* 0x0000001a59187223 */ /* 0x000fe4000000000d */
[-C--:B------:R-:W-:Y:S01]  /*1da0*/  FFMA R17, R86, R65.reuse, R17 ;  /* 0x0000004156117223 */ /* 0x080fe20000000011 */
[----:B------:R-:W1:Y:S01]  /*1db0*/  LDS.128 R12, [R9+0x2850] ;  /* 0x00285000090c7984 */ /* 0x000e620000000c00 */
[-C--:B------:R-:W-:Y:S02]  /*1dc0*/  FFMA R110, R88, R65.reuse, R110 ;  /* 0x00000041586e7223 */ /* 0x080fe4000000006e */
[-C--:B------:R-:W-:Y:S02]  /*1dd0*/  FFMA R64, R90, R65.reuse, R113 ;  /* 0x000000415a407223 */ /* 0x080fe40000000071 */
[----:B------:R-:W-:-:S02]  /*1de0*/  FFMA R16, R92, R65, R16 ;  /* 0x000000415c107223 */ /* 0x000fc40000000010 */
[----:B------:R-:W-:Y:S02]  /*1df0*/  FFMA R134, R99, R72, R134 ;  /* 0x0000004863867223 */ /* 0x000fe40000000086 */
[----:B------:R-:W-:Y:S02]  /*1e00*/  FFMA R43, R72, R95, R43 ;  /* 0x0000005f482b7223 */ /* 0x000fe4000000002b */
[-C--:B------:R-:W-:Y:S02]  /*1e10*/  FFMA R120, R86, R73.reuse, R136 ;  /* 0x0000004956787223 */ /* 0x080fe40000000088 */
[----:B------:R-:W-:Y:S02]  /*1e20*/  FFMA R72, R90, R73, R77 ;  /* 0x000000495a487223 */ /* 0x000fe4000000004d */
[----:B------:R-:W2:Y:S01]  /*1e30*/  LDS.128 R76, [R9+0x1850] ;  /* 0x00185000094c7984 */ /* 0x000ea20000000c00 */
[-C--:B------:R-:W-:Y:S02]  /*1e40*/  FFMA R136, R85, R66.reuse, R17 ;  /* 0x0000004255887223 */ /* 0x080fe40000000011 */
[----:B------:R-:W-:-:S02]  /*1e50*/  FFMA R110, R87, R66, R110 ;  /* 0x00000042576e7223 */ /* 0x000fc4000000006e */
[-C--:B------:R-:W-:Y:S02]  /*1e60*/  FFMA R64, R89, R66.reuse, R64 ;  /* 0x0000004259407223 */ /* 0x080fe40000000040 */
[----:B------:R-:W-:Y:S02]  /*1e70*/  FFMA R66, R93, R66, R16 ;  /* 0x000000425d427223 */ /* 0x000fe40000000010 */
[----:B------:R-:W3:Y:S01]  /*1e80*/  LDS.128 R16, [R9+0x1090] ;  /* 0x0010900009107984 */ /* 0x000ee20000000c00 */
[-C--:B0-----:R-:W-:Y:S02]  /*1e90*/  FFMA R29, R101, R80.reuse, R29 ;  /* 0x00000050651d7223 */ /* 0x081fe4000000001d */
[-C--:B------:R-:W-:Y:S02]  /*1ea0*/  FFMA R146, R99, R80.reuse, R146 ;  /* 0x0000005063927223 */ /* 0x080fe40000000092 */
[-C--:B------:R-:W-:Y:S02]  /*1eb0*/  FFMA R111, R97, R80.reuse, R111 ;  /* 0x00000050616f7223 */ /* 0x080fe4000000006f */
[----:B------:R-:W-:-:S02]  /*1ec0*/  FFMA R28, R95, R80, R28 ;  /* 0x000000505f1c7223 */ /* 0x000fc4000000001c */
[----:B------:R-:W-:Y:S02]  /*1ed0*/  FFMA R118, R88, R73, R134 ;  /* 0x0000004958767223 */ /* 0x000fe40000000086 */
[C---:B------:R-:W-:Y:S02]  /*1ee0*/  FFMA R130, R86.reuse, R25, R144 ;  /* 0x0000001956827223 */ /* 0x040fe40000000090 */
[-C--:B------:R-:W-:Y:S02]  /*1ef0*/  FFMA R144, R86, R81.reuse, R29 ;  /* 0x0000005156907223 */ /* 0x080fe4000000001d */
[-C--:B------:R-:W-:Y:S02]  /*1f00*/  FFMA R134, R88, R81.reuse, R146 ;  /* 0x0000005158867223 */ /* 0x080fe40000000092 */
[-C--:B------:R-:W-:Y:S02]  /*1f10*/  FFMA R80, R90, R81.reuse, R111 ;  /* 0x000000515a507223 */ /* 0x080fe4000000006f */
[----:B------:R-:W-:-:S02]  /*1f20*/  FFMA R81, R92, R81, R28 ;  /* 0x000000515c517223 */ /* 0x000fc4000000001c */
[----:B------:R-:W0:Y:S01]  /*1f30*/  LDS.128 R28, [R9+0x2090] ;  /* 0x00209000091c7984 */ /* 0x000e220000000c00 */
[----:B------:R-:W-:Y:S02]  /*1f40*/  FFMA R43, R92, R73, R43 ;  /* 0x000000495c2b7223 */ /* 0x000fe4000000002b */
[-C--:B-1----:R-:W-:Y:S02]  /*1f50*/  FFMA R41, R101, R12.reuse, R41 ;  /* 0x0000000c65297223 */ /* 0x082fe40000000029 */
        /* <DEDUP_REMOVED lines=25> */
[----:B------:R-:W-:Y:S02]  /*20f0*/  FFMA R51, R92, R25, R51 ;  /* 0x000000195c337223 */ /* 0x000fe40000000033 */
[-C--:B------:R-:W-:Y:S01]  /*2100*/  FFMA R49, R86, R17.reuse, R49 ;  /* 0x0000001156317223 */ /* 0x080fe20000000031 */
[----:B------:R-:W-:Y:S01]  /*2110*/  LDS R25, [R84.X4+0x720] ;  /* 0x0007200054197984 */ /* 0x000fe20000004800 */
[-C--:B------:R-:W-:Y:S02]  /*2120*/  FFMA R106, R88, R17.reuse, R106 ;  /* 0x00000011586a7223 */ /* 0x080fe4000000006a */
[-C--:B------:R-:W-:Y:S02]  /*2130*/  FFMA R16, R90, R17.reuse, R48 ;  /* 0x000000115a107223 */ /* 0x080fe40000000030 */
[----:B------:R-:W-:-:S02]  /*2140*/  FFMA R50, R92, R17, R50 ;  /* 0x000000115c327223 */ /* 0x000fc40000000032 */
[-C--:B------:R-:W-:Y:S02]  /*2150*/  FFMA R140, R85, R78.reuse, R21 ;  /* 0x0000004e558c7223 */ /* 0x080fe40000000015 */
[-C--:B------:R-:W-:Y:S02]  /*2160*/  FFMA R112, R87, R78.reuse, R109 ;  /* 0x0000004e57707223 */ /* 0x080fe4000000006d */
[-C--:B------:R-:W-:Y:S02]  /*2170*/  FFMA R76, R89, R78.reuse, R76 ;  /* 0x0000004e594c7223 */ /* 0x080fe4000000004c */
[----:B------:R-:W-:Y:S02]  /*2180*/  FFMA R78, R93, R78, R20 ;  /* 0x0000004e5d4e7223 */ /* 0x000fe40000000014 */
[-C--:B------:R-:W-:Y:S01]  /*2190*/  FFMA R130, R85, R26.reuse, R130 ;  /* 0x0000001a55827223 */ /* 0x080fe20000000082 */
[----:B------:R-:W2:Y:S01]  /*21a0*/  LDS.128 R20, [R9+0x1890] ;  /* 0x0018900009147984 */ /* 0x000ea20000000c00 */
[----:B------:R-:W-:-:S02]  /*21b0*/  FFMA R126, R87, R26, R126 ;  /* 0x0000001a577e7223 */ /* 0x000fc4000000007e */
[-C--:B------:R-:W-:Y:S02]  /*21c0*/  FFMA R152, R85, R18.reuse, R49 ;  /* 0x0000001255987223 */ /* 0x080fe40000000031 */
[-C--:B------:R-:W-:Y:S02]  /*21d0*/  FFMA R142, R87, R18.reuse, R106 ;  /* 0x00000012578e7223 */ /* 0x080fe4000000006a */
[----:B------:R-:W-:Y:S02]  /*21e0*/  FFMA R16, R89, R18, R16 ;  /* 0x0000001259107223 */ /* 0x000fe40000000010 */
[C---:B------:R-:W-:Y:S02]  /*21f0*/  FFMA R26, R93.reuse, R26, R51 ;  /* 0x0000001a5d1a7223 */ /* 0x040fe40000000033 */
[----:B------:R-:W-:Y:S02]  /*2200*/  FFMA R18, R93, R18, R50 ;  /* 0x000000125d127223 */ /* 0x000fe40000000032 */
[----:B------:R-:W3:Y:S01]  /*2210*/  LDS.128 R48, [R9+0x10d0] ;  /* 0x0010d00009307984 */ /* 0x000ee20000000c00 */
[----:B------:R-:W-:-:S02]  /*2220*/  FFMA R146, R85, R14, R146 ;  /* 0x0000000e55927223 */ /* 0x000fc40000000092 */
[-C--:B------:R-:W-:Y:S02]  /*2230*/  FFMA R138, R87, R14.reuse, R107 ;  /* 0x0000000e578a7223 */ /* 0x080fe4000000006b */
[-C--:B------:R-:W-:Y:S02]  /*2240*/  FFMA R12, R89, R14.reuse, R12 ;  /* 0x0000000e590c7223 */ /* 0x080fe4000000000c */
[----:B------:R-:W-:Y:S02]  /*2250*/  FFMA R14, R93, R14, R13 ;  /* 0x0000000e5d0e7223 */ /* 0x000fe4000000000d */
[-C--:B0-----:R-:W-:Y:S02]  /*2260*/  FFMA R13, R101, R28.reuse, R53 ;  /* 0x0000001c650d7223 */ /* 0x081fe40000000035 */
[-C--:B------:R-:W-:Y:S02]  /*2270*/  FFMA R104, R99, R28.reuse, R104 ;  /* 0x0000001c63687223 */ /* 0x080fe40000000068 */
[----:B------:R-:W-:-:S02]  /*2280*/  FFMA R17, R97, R28, R52 ;  /* 0x0000001c61117223 */ /* 0x000fc40000000034 */
[----:B------:R-:W-:Y:S02]  /*2290*/  FFMA R28, R95, R28, R54 ;  /* 0x0000001c5f1c7223 */ /* 0x000fe40000000036 */
[----:B------:R-:W0:Y:S01]  /*22a0*/  LDS.128 R52, [R9+0x18d0] ;  /* 0x0018d00009347984 */ /* 0x000e220000000c00 */
[----:B------:R-:W-:-:S04]  /*22b0*/  FFMA R13, R86, R29, R13 ;  /* 0x0000001d560d7223 */ /* 0x000fc8000000000d */
[----:B------:R-:W-:Y:S02]  /*22c0*/  FFMA R154, R85, R30, R13 ;  /* 0x0000001e559a7223 */ /* 0x000fe4000000000d */
[-C--:B-1----:R-:W-:Y:S02]  /*22d0*/  FFMA R13, R101, R40.reuse, R56 ;  /* 0x00000028650d7223 */ /* 0x082fe40000000038 */
[-C--:B------:R-:W-:Y:S02]  /*22e0*/  FFMA R104, R88, R29.reuse, R104 ;  /* 0x0000001d58687223 */ /* 0x080fe40000000068 */
[----:B------:R-:W-:Y:S02]  /*22f0*/  FFMA R148, R97, R40, R148 ;  /* 0x0000002861947223 */ /* 0x000fe40000000094 */
[----:B------:R-:W-:Y:S02]  /*2300*/  FFMA R17, R90, R29, R17 ;  /* 0x0000001d5a117223 */ /* 0x000fe40000000011 */
[----:B------:R-:W-:-:S02]  /*2310*/  FFMA R13, R86, R41, R13 ;  /* 0x00000029560d7223 */ /* 0x000fc4000000000d */
[----:B--2---:R-:W-:Y:S02]  /*2320*/  FFMA R57, R101, R20, R57 ;  /* 0x0000001465397223 */ /* 0x004fe40000000039 */
[-C--:B------:R-:W-:Y:S02]  /*2330*/  FFMA R150, R87, R30.reuse, R104 ;  /* 0x0000001e57967223 */ /* 0x080fe40000000068 */
[----:B------:R-:W-:Y:S02]  /*2340*/  FFMA R132, R90, R41, R148 ;  /* 0x000000295a847223 */ /* 0x000fe40000000094 */
[----:B------:R-:W-:Y:S02]  /*2350*/  FFMA R104, R89, R30, R17 ;  /* 0x0000001e59687223 */ /* 0x000fe40000000011 */
[----:B------:R-:W-:Y:S02]  /*2360*/  FFMA R148, R85, R42, R13 ;  /* 0x0000002a55947223 */ /* 0x000fe4000000000d */
[----:B---3--:R-:W-:-:S02]  /*2370*/  FFMA R13, R101, R48, R61 ;  /* 0x00000030650d7223 */ /* 0x008fc4000000003d */
[C---:B------:R-:W-:Y:S02]  /*2380*/  FFMA R17, R99.reuse, R48, R60 ;  /* 0x0000003063117223 */ /* 0x040fe4000000003c */
[----:B------:R-:W1:Y:S01]  /*2390*/  LDS.128 R60, [R9+0x28d0] ;  /* 0x0028d000093c7984 */ /* 0x000e620000000c00 */
[-C--:B------:R-:W-:Y:S02]  /*23a0*/  FFMA R105, R99, R20.reuse, R105 ;  /* 0x0000001463697223 */ /* 0x080fe40000000069 */
[-C--:B------:R-:W-:Y:S02]  /*23b0*/  FFMA R108, R97, R20.reuse, R108 ;  /* 0x00000014616c7223 */ /* 0x080fe4000000006c */
[----:B------:R-:W-:Y:S02]  /*23c0*/  FFMA R47, R95, R20, R47 ;  /* 0x000000145f2f7223 */ /* 0x000fe4000000002f */
[----:B------:R-:W-:Y:S02]  /*23d0*/  FFMA R100, R99, R40, R100 ;  /* 0x0000002863647223 */ /* 0x000fe40000000064 */
[----:B------:R-:W-:-:S02]  /*23e0*/  FFMA R20, R86, R21, R57 ;  /* 0x0000001556147223 */ /* 0x000fc40000000039 */
[----:B------:R-:W-:Y:S02]  /*23f0*/  FFMA R40, R95, R40, R58 ;  /* 0x000000285f287223 */ /* 0x000fe4000000003a */
[----:B------:R-:W2:Y:S01]  /*2400*/  LDS.128 R56, [R9+0x20d0] ;  /* 0x0020d00009387984 */ /* 0x000ea20000000c00 */
[-C--:B------:R-:W-:Y:S02]  /*2410*/  FFMA R100, R88, R41.reuse, R100 ;  /* 0x0000002958647223 */ /* 0x080fe40000000064 */
[----:B------:R-:W-:Y:S02]  /*2420*/  FFMA R40, R92, R41, R40 ;  /* 0x000000295c287223 */ /* 0x000fe40000000028 */
[-C--:B------:R-:W-:Y:S02]  /*2430*/  FFMA R100, R87, R42.reuse, R100 ;  /* 0x0000002a57647223 */ /* 0x080fe40000000064 */
[-C--:B------:R-:W-:Y:S02]  /*2440*/  FFMA R132, R89, R42.reuse, R132 ;  /* 0x0000002a59847223 */ /* 0x080fe40000000084 */
[----:B------:R-:W-:-:S02]  /*2450*/  FFMA R128, R93, R42, R40 ;  /* 0x0000002a5d807223 */ /* 0x000fc40000000028 */
[----:B------:R-:W3:Y:S01]  /*2460*/  LDS R42, [R84.X4+0x700] ;  /* 0x00070000542a7984 */ /* 0x000ee20000004800 */
[-C--:B0-----:R-:W-:Y:S02]  /*2470*/  FFMA R33, R101, R52.reuse, R33 ;  /* 0x0000003465217223 */ /* 0x081fe40000000021 */
[----:B------:R-:W-:Y:S02]  /*2480*/  FFMA R98, R99, R52, R98 ;  /* 0x0000003463627223 */ /* 0x000fe40000000062 */
[----:B------:R-:W-:Y:S02]  /*2490*/  FFMA R28, R92, R29, R28 ;  /* 0x0000001d5c1c7223 */ /* 0x000fe4000000001c */
[-C--:B------:R-:W-:Y:S02]  /*24a0*/  FFMA R29, R86, R53.reuse, R33 ;  /* 0x00000035561d7223 */ /* 0x080fe40000000021 */
[----:B------:R-:W-:Y:S02]  /*24b0*/  FFMA R33, R88, R53, R98 ;  /* 0x0000003558217223 */ /* 0x000fe40000000062 */
[----:B------:R-:W0:Y:S01]  /*24c0*/  LDS R98, [R84.X4+0x780] ;  /* 0x0007800054627984 */ /* 0x000e220000004800 */
[----:B------:R-:W-:-:S02]  /*24d0*/  FFMA R103, R97, R48, R103 ;  /* 0x0000003061677223 */ /* 0x000fc40000000067 */
[----:B------:R-:W-:Y:S02]  /*24e0*/  FFMA R34, R95, R48, R34 ;  /* 0x000000305f227223 */ /* 0x000fe40000000022 */
[-C--:B------:R-:W-:Y:S02]  /*24f0*/  FFMA R13, R86, R49.reuse, R13 ;  /* 0x00000031560d7223 */ /* 0x080fe4000000000d */
[-C--:B------:R-:W-:Y:S02]  /*2500*/  FFMA R17, R88, R49.reuse, R17 ;  /* 0x0000003158117223 */ /* 0x080fe40000000011 */
[-C--:B------:R-:W-:Y:S02]  /*2510*/  FFMA R48, R90, R49.reuse, R103 ;  /* 0x000000315a307223 */ /* 0x080fe40000000067 */
[----:B------:R-:W-:Y:S02]  /*2520*/  FFMA R49, R92, R49, R34 ;  /* 0x000000315c317223 */ /* 0x000fe40000000022 */
[----:B------:R-:W-:-:S02]  /*2530*/  FFMA R37, R85, R50, R13 ;  /* 0x0000003255257223 */ /* 0x000fc4000000000d */
[-C--:B------:R-:W-:Y:S02]  /*2540*/  FFMA R34, R87, R50.reuse, R17 ;  /* 0x0000003257227223 */ /* 0x080fe40000000011 */
[----:B------:R-:W-:Y:S02]  /*2550*/  FFMA R48, R89, R50, R48 ;  /* 0x0000003259307223 */ /* 0x000fe40000000030 */
[----:B------:R-:W-:Y:S02]  /*2560*/  FFMA R102, R97, R52, R102 ;  /* 0x0000003461667223 */ /* 0x000fe40000000066 */
[----:B------:R-:W-:Y:S02]  /*2570*/  FFMA R50, R93, R50, R49 ;  /* 0x000000325d327223 */ /* 0x000fe40000000031 */
[----:B------:R-:W-:Y:S01]  /*2580*/  FFMA R35, R95, R52, R35 ;  /* 0x000000345f237223 */ /* 0x000fe20000000023 */
[----:B------:R-:W4:Y:S01]  /*2590*/  LDS R49, [R84.X4+0x7a0] ;  /* 0x0007a00054317984 */ /* 0x000f220000004800 */
[----:B-1----:R-:W-:-:S02]  /*25a0*/  FFMA R45, R101, R60, R45 ;  /* 0x0000003c652d7223 */ /* 0x002fc4000000002d */
[-C--:B------:R-:W-:Y:S02]  /*25b0*/  FFMA R52, R90, R53.reuse, R102 ;  /* 0x000000355a347223 */ /* 0x080fe40000000066 */
[----:B------:R-:W-:Y:S02]  /*25c0*/  FFMA R35, R92, R53, R35 ;  /* 0x000000355c237223 */ /* 0x000fe40000000023 */
[-C--:B--2---:R-:W-:Y:S02]  /*25d0*/  FFMA R96, R99, R56.reuse, R96 ;  /* 0x0000003863607223 */ /* 0x084fe40000000060 */
[-C--:B------:R-:W-:Y:S02]  /*25e0*/  FFMA R44, R97, R56.reuse, R44 ;  /* 0x00000038612c7223 */ /* 0x080fe4000000002c */
[-C--:B------:R-:W-:Y:S02]  /*25f0*/  FFMA R11, R101, R56.reuse, R11 ;  /* 0x00000038650b7223 */ /* 0x080fe4000000000b */
[----:B------:R-:W-:-:S02]  /*2600*/  FFMA R46, R95, R56, R46 ;  /* 0x000000385f2e7223 */ /* 0x000fc4000000002e */
[-C--:B------:R-:W-:Y:S02]  /*2610*/  FFMA R94, R99, R60.reuse, R94 ;  /* 0x0000003c635e7223 */ /* 0x080fe4000000005e */
[----:B------:R-:W-:Y:S01]  /*2620*/  FFMA R32, R97, R60, R32 ;  /* 0x0000003c61207223 */ /* 0x000fe20000000020 */
[----:B------:R-:W-:Y:S01]  /*2630*/  LDS R99, [R84.X4+0x800] ;  /* 0x0008000054637984 */ /* 0x000fe20000004800 */
[----:B------:R-:W-:Y:S02]  /*2640*/  FFMA R45, R86, R61, R45 ;  /* 0x0000003d562d7223 */ /* 0x000fe4000000002d */
[-C--:B------:R-:W-:Y:S01]  /*2650*/  FFMA R29, R85, R54.reuse, R29 ;  /* 0x00000036551d7223 */ /* 0x080fe2000000001d */
[----:B------:R-:W-:Y:S01]  /*2660*/  LDS R97, [R84.X4+0x880] ;  /* 0x0008800054617984 */ /* 0x000fe20000004800 */
[-C--:B------:R-:W-:Y:S02]  /*2670*/  FFMA R33, R87, R54.reuse, R33 ;  /* 0x0000003657217223 */ /* 0x080fe40000000021 */
[----:B------:R-:W-:-:S02]  /*2680*/  FFMA R52, R89, R54, R52 ;  /* 0x0000003659347223 */ /* 0x000fc40000000034 */
[----:B------:R-:W-:Y:S02]  /*2690*/  FFMA R91, R95, R60, R91 ;  /* 0x0000003c5f5b7223 */ /* 0x000fe4000000005b */
[----:B------:R-:W-:Y:S01]  /*26a0*/  FFMA R54, R93, R54, R35 ;  /* 0x000000365d367223 */ /* 0x000fe20000000023 */
[----:B------:R-:W-:Y:S01]  /*26b0*/  LDS R95, [R84.X4+0x820] ;  /* 0x00082000545f7984 */ /* 0x000fe20000004800 */
[-C--:B------:R-:W-:Y:S02]  /*26c0*/  FFMA R105, R88, R21.reuse, R105 ;  /* 0x0000001558697223 */ /* 0x080fe40000000069 */
[----:B------:R-:W-:Y:S02]  /*26d0*/  FFMA R106, R90, R21, R108 ;  /* 0x000000155a6a7223 */ /* 0x000fe4000000006c */
[-C--:B------:R-:W-:Y:S02]  /*26e0*/  FFMA R35, R88, R57.reuse, R96 ;  /* 0x0000003958237223 */ /* 0x080fe40000000060 */
[----:B------:R-:W-:Y:S01]  /*26f0*/  FFMA R44, R90, R57, R44 ;  /* 0x000000395a2c7223 */ /* 0x000fe2000000002c */
[----:B------:R-:W-:Y:S01]  /*2700*/  LDS R96, [R84.X4+0x900] ;  /* 0x0009000054607984 */ /* 0x000fe20000004800 */
[----:B------:R-:W-:-:S02]  /*2710*/  FFMA R47, R92, R21, R47 ;  /* 0x000000155c2f7223 */ /* 0x000fc4000000002f */
[-C--:B------:R-:W-:Y:S02]  /*2720*/  FFMA R11, R86, R57.reuse, R11 ;  /* 0x00000039560b7223 */ /* 0x080fe4000000000b */
[----:B------:R-:W-:Y:S01]  /*2730*/  FFMA R46, R92, R57, R46 ;  /* 0x000000395c2e7223 */ /* 0x000fe2000000002e */
[----:B------:R-:W-:Y:S01]  /*2740*/  LDS R86, [R84.X4+0x9a0] ;  /* 0x0009a00054567984 */ /* 0x000fe20000004800 */
[-C--:B------:R-:W-:Y:S02]  /*2750*/  FFMA R94, R88, R61.reuse, R94 ;  /* 0x0000003d585e7223 */ /* 0x080fe4000000005e */
[-C--:B------:R-:W-:Y:S01]  /*2760*/  FFMA R90, R90, R61.reuse, R32 ;  /* 0x0000003d5a5a7223 */ /* 0x080fe20000000020 */
[----:B------:R-:W-:Y:S01]  /*2770*/  LDS R88, [R84.X4+0x920] ;  /* 0x0009200054587984 */ /* 0x000fe20000004800 */
[----:B------:R-:W-:Y:S02]  /*2780*/  FFMA R45, R85, R62, R45 ;  /* 0x0000003e552d7223 */ /* 0x000fe4000000002d */
[----:B------:R-:W-:-:S02]  /*2790*/  FFMA R91, R92, R61, R91 ;  /* 0x0000003d5c5b7223 */ /* 0x000fc4000000005b */
[-C--:B------:R-:W-:Y:S02]  /*27a0*/  FFMA R144, R85, R82.reuse, R144 ;  /* 0x0000005255907223 */ /* 0x080fe40000000090 */
[-C--:B------:R-:W-:Y:S02]  /*27b0*/  FFMA R134, R87, R82.reuse, R134 ;  /* 0x0000005257867223 */ /* 0x080fe40000000086 */
[----:B------:R-:W-:Y:S02]  /*27c0*/  FFMA R80, R89, R82, R80 ;  /* 0x0000005259507223 */ /* 0x000fe40000000050 */
[C---:B------:R-:W-:Y:S02]  /*27d0*/  FFMA R108, R87.reuse, R22, R105 ;  /* 0x00000016576c7223 */ /* 0x040fe40000000069 */
[----:B------:R-:W-:Y:S02]  /*27e0*/  FFMA R35, R87, R58, R35 ;  /* 0x0000003a57237223 */ /* 0x000fe40000000023 */
[----:B------:R-:W-:-:S02]  /*27f0*/  FFMA R82, R93, R82, R81 ;  /* 0x000000525d527223 */ /* 0x000fc40000000051 */
[-C--:B------:R-:W-:Y:S02]  /*2800*/  FFMA R20, R85, R22.reuse, R20 ;  /* 0x0000001655147223 */ /* 0x080fe40000000014 */
[----:B------:R-:W-:Y:S02]  /*2810*/  FFMA R106, R89, R22, R106 ;  /* 0x00000016596a7223 */ /* 0x000fe4000000006a */
[-C--:B------:R-:W-:Y:S02]  /*2820*/  FFMA R77, R85, R58.reuse, R11 ;  /* 0x0000003a554d7223 */ /* 0x080fe4000000000b */
[----:B------:R-:W-:Y:S01]  /*2830*/  FFMA R56, R89, R58, R44 ;  /* 0x0000003a59387223 */ /* 0x000fe2000000002c */
[----:B------:R-:W-:Y:S01]  /*2840*/  LDS R85, [R84.X4+0xa80] ;  /* 0x000a800054557984 */ /* 0x000fe20000004800 */
[-C--:B------:R-:W-:Y:S02]  /*2850*/  FFMA R87, R87, R62.reuse, R94 ;  /* 0x0000003e57577223 */ /* 0x080fe4000000005e */
[----:B------:R-:W-:Y:S01]  /*2860*/  FFMA R90, R89, R62, R90 ;  /* 0x0000003e595a7223 */ /* 0x000fe2000000005a */
[----:B------:R-:W-:Y:S01]  /*2870*/  LDS R94, [R84.X4+0x980] ;  /* 0x00098000545e7984 */ /* 0x000fe20000004800 */
[----:B------:R-:W-:-:S02]  /*2880*/  FFMA R22, R93, R22, R47 ;  /* 0x000000165d167223 */ /* 0x000fc4000000002f */
[C---:B------:R-:W-:Y:S01]  /*2890*/  FFMA R30, R93.reuse, R30, R28 ;  /* 0x0000001e5d1e7223 */ /* 0x040fe2000000001c */
[----:B------:R-:W-:Y:S01]  /*28a0*/  LDS R89, [R84.X4+0xaa0] ;  /* 0x000aa00054597984 */ /* 0x000fe20000004800 */
[C---:B------:R-:W-:Y:S02]  /*28b0*/  FFMA R58, R93.reuse, R58, R46 ;  /* 0x0000003a5d3a7223 */ /* 0x040fe4000000002e */
[----:B------:R-:W-:Y:S02]  /*28c0*/  FFMA R62, R93, R62, R91 ;  /* 0x0000003e5d3e7223 */ /* 0x000fe4000000005b */
[C---:B---3--:R-:W-:Y:S01]  /*28d0*/  FFMA R81, R42.reuse, R63, R45 ;  /* 0x0000003f2a517223 */ /* 0x048fe2000000002d */
[----:B------:R-:W-:Y:S04]  /*28e0*/  LDS R93, [R84.X4+0x8a0] ;  /* 0x0008a000545d7984 */ /* 0x000fe80000004800 */
[----:B------:R-:W1:Y:S01]  /*28f0*/  LDS.128 R44, [R9+0x1020] ;  /* 0x00102000092c7984 */ /* 0x000e620000000c00 */
[----:B------:R-:W-:-:S02]  /*2900*/  FFMA R21, R42, R23, R20 ;  /* 0x000000172a157223 */ /* 0x000fc40000000014 */
[C---:B------:R-:W-:Y:S01]  /*2910*/  FFMA R53, R42.reuse, R71, R116 ;  /* 0x000000472a357223 */ /* 0x040fe20000000074 */
[----:B------:R-:W2:Y:S01]  /*2920*/  LDS R91, [R84.X4+0xa00] ;  /* 0x000a0000545b7984 */ /* 0x000ea20000004800 */
        /* <DEDUP_REMOVED lines=12> */
[----:B------:R-:W-:Y:S02]  /*29f0*/  FFMA R77, R42, R59, R77 ;  /* 0x0000003b2a4d7223 */ /* 0x000fe4000000004d */
[C---:B0-----:R-:W-:Y:S02]  /*2a00*/  FFMA R102, R98.reuse, R43, R100 ;  /* 0x0000002b62667223 */ /* 0x041fe40000000064 */
        /* <DEDUP_REMOVED lines=14> */
[----:B------:R-:W-:Y:S01]  /*2af0*/  FFMA R98, R98, R63, R87 ;  /* 0x0000003f62627223 */ /* 0x000fe20000000057 */
[----:B------:R-:W-:Y:S04]  /*2b00*/  LDS.128 R32, [R9+0x1820] ;  /* 0x0018200009207984 */ /* 0x000fe80000000c00 */
[----:B------:R-:W0:Y:S01]  /*2b10*/  LDS R87, [R84.X4+0xa20] ;  /* 0x000a200054577984 */ /* 0x000e220000004800 */
        /* <DEDUP_REMOVED lines=16> */
[C---:B----4-:R-:W-:Y:S02]  /*2c20*/  FFMA R64, R49.reuse, R27, R26 ;  /* 0x0000001b31407223 */ /* 0x050fe4000000001a */
[----:B------:R-:W3:Y:S01]  /*2c30*/  LDS.128 R24, [R9+0x2020] ;  /* 0x0020200009187984 */ /* 0x000ee20000000c00 */
[----:B------:R-:W-:Y:S02]  /*2c40*/  FFMA R52, R49, R71, R70 ;  /* 0x0000004731347223 */ /* 0x000fe40000000046 */
[----:B-1----:R-:W-:-:S02]  /*2c50*/  FFMA R53, R44, R99, R53 ;  /* 0x000000632c357223 */ /* 0x002fc40000000035 */
[C---:B------:R-:W-:Y:S02]  /*2c60*/  FFMA R57, R44.reuse, R97, R57 ;  /* 0x000000612c397223 */ /* 0x040fe40000000039 */
[C---:B------:R-:W-:Y:S02]  /*2c70*/  FFMA R117, R44.reuse, R95, R117 ;  /* 0x0000005f2c757223 */ /* 0x040fe40000000075 */
[----:B------:R-:W-:Y:S02]  /*2c80*/  FFMA R52, R44, R93, R52 ;  /* 0x0000005d2c347223 */ /* 0x000fe40000000034 */
        /* <DEDUP_REMOVED lines=14> */
[-C--:B------:R-:W-:Y:S01]  /*2d70*/  FFMA R53, R96, R45.reuse, R53 ;  /* 0x0000002d60357223 */ /* 0x080fe20000000035 */
[----:B------:R-:W1:Y:S01]  /*2d80*/  LDS.128 R48, [R9+0x2820] ;  /* 0x0028200009307984 */ /* 0x000e620000000c00 */
[----:B------:R-:W-:-:S02]  /*2d90*/  FFMA R57, R94, R45, R57 ;  /* 0x0000002d5e397223 */ /* 0x000fc40000000039 */
[-C--:B------:R-:W-:Y:S02]  /*2da0*/  FFMA R80, R88, R45.reuse, R117 ;  /* 0x0000002d58507223 */ /* 0x080fe40000000075 */
[----:B------:R-:W-:Y:S02]  /*2db0*/  FFMA R52, R86, R45, R52 ;  /* 0x0000002d56347223 */ /* 0x000fe40000000034 */
[-C--:B--2---:R-:W-:Y:S01]  /*2dc0*/  FFMA R128, R91, R46.reuse, R53 ;  /* 0x0000002e5b807223 */ /* 0x084fe20000000035 */
[----:B------:R-:W-:Y:S01]  /*2dd0*/  LDS R45, [R84.X4+0xb20] ;  /* 0x000b2000542d7984 */ /* 0x000fe20000004800 */
[-C--:B------:R-:W-:Y:S02]  /*2de0*/  FFMA R78, R85, R46.reuse, R57 ;  /* 0x0000002e554e7223 */ /* 0x080fe40000000039 */
[-C--:B0-----:R-:W-:Y:S01]  /*2df0*/  FFMA R80, R87, R46.reuse, R80 ;  /* 0x0000002e57507223 */ /* 0x081fe20000000050 */
[----:B------:R-:W-:Y:S01]  /*2e00*/  LDS.128 R56, [R9+0x1860] ;  /* 0x0018600009387984 */ /* 0x000fe20000000c00 */
[----:B------:R-:W-:-:S03]  /*2e10*/  FFMA R46, R89, R46, R52 ;  /* 0x0000002e592e7223 */ /* 0x000fc60000000034 */
[----:B------:R-:W0:Y:S01]  /*2e20*/  LDS.128 R52, [R9+0x1060] ;  /* 0x0010600009347984 */ /* 0x000e220000000c00 */
[-C--:B------:R-:W-:Y:S02]  /*2e30*/  FFMA R120, R99, R32.reuse, R120 ;  /* 0x0000002063787223 */ /* 0x080fe40000000078 */
[----:B------:R-:W-:Y:S02]  /*2e40*/  FFMA R118, R97, R32, R118 ;  /* 0x0000002061767223 */ /* 0x000fe40000000076 */
[C---:B------:R-:W-:Y:S02]  /*2e50*/  FFMA R61, R32.reuse, R95, R61 ;  /* 0x0000005f203d7223 */ /* 0x040fe4000000003d */
[----:B------:R-:W-:Y:S02]  /*2e60*/  FFMA R74, R32, R93, R74 ;  /* 0x0000005d204a7223 */ /* 0x000fe4000000004a */
[-C--:B------:R-:W-:Y:S02]  /*2e70*/  FFMA R120, R96, R33.reuse, R120 ;  /* 0x0000002160787223 */ /* 0x080fe40000000078 */
[----:B------:R-:W-:-:S02]  /*2e80*/  FFMA R118, R94, R33, R118 ;  /* 0x000000215e767223 */ /* 0x000fc40000000076 */
[-C--:B------:R-:W-:Y:S02]  /*2e90*/  FFMA R32, R88, R33.reuse, R61 ;  /* 0x0000002158207223 */ /* 0x080fe4000000003d */
[----:B------:R-:W-:Y:S02]  /*2ea0*/  FFMA R44, R86, R33, R74 ;  /* 0x00000021562c7223 */ /* 0x000fe4000000004a */
[----:B---3--:R-:W-:Y:S01]  /*2eb0*/  FFMA R60, R24, R95, R60 ;  /* 0x0000005f183c7223 */ /* 0x008fe2000000003c */
[----:B------:R-:W-:Y:S01]  /*2ec0*/  LDS R33, [R84.X4+0xca0] ;  /* 0x000ca00054217984 */ /* 0x000fe20000004800 */
[-C--:B------:R-:W-:Y:S02]  /*2ed0*/  FFMA R130, R91, R34.reuse, R120 ;  /* 0x000000225b827223 */ /* 0x080fe40000000078 */
[-C--:B------:R-:W-:Y:S02]  /*2ee0*/  FFMA R118, R85, R34.reuse, R118 ;  /* 0x0000002255767223 */ /* 0x080fe40000000076 */
[----:B------:R-:W-:-:S02]  /*2ef0*/  FFMA R32, R87, R34, R32 ;  /* 0x0000002257207223 */ /* 0x000fc40000000020 */
[----:B------:R-:W-:Y:S02]  /*2f00*/  FFMA R44, R89, R34, R44 ;  /* 0x00000022592c7223 */ /* 0x000fe4000000002c */
[----:B------:R-:W-:Y:S02]  /*2f10*/  FFMA R34, R88, R25, R60 ;  /* 0x0000001958227223 */ /* 0x000fe4000000003c */
[----:B------:R-:W2:Y:S01]  /*2f20*/  LDS.128 R60, [R9+0x2060] ;  /* 0x00206000093c7984 */ /* 0x000ea20000000c00 */
[-C--:B------:R-:W-:Y:S02]  /*2f30*/  FFMA R124, R99, R24.reuse, R124 ;  /* 0x00000018637c7223 */ /* 0x080fe4000000007c */
[----:B------:R-:W-:Y:S02]  /*2f40*/  FFMA R122, R97, R24, R122 ;  /* 0x00000018617a7223 */ /* 0x000fe4000000007a */
[----:B------:R-:W-:Y:S02]  /*2f50*/  FFMA R71, R24, R93, R71 ;  /* 0x0000005d18477223 */ /* 0x000fe40000000047 */
[----:B------:R-:W-:-:S02]  /*2f60*/  FFMA R124, R96, R25, R124 ;  /* 0x00000019607c7223 */ /* 0x000fc4000000007c */
[-C--:B------:R-:W-:Y:S02]  /*2f70*/  FFMA R24, R94, R25.reuse, R122 ;  /* 0x000000195e187223 */ /* 0x080fe4000000007a */
[----:B------:R-:W-:Y:S02]  /*2f80*/  FFMA R71, R86, R25, R71 ;  /* 0x0000001956477223 */ /* 0x000fe40000000047 */
[-C--:B-1----:R-:W-:Y:S02]  /*2f90*/  FFMA R65, R99, R48.reuse, R65 ;  /* 0x0000003063417223 */ /* 0x082fe40000000041 */
[----:B------:R-:W-:Y:S02]  /*2fa0*/  FFMA R126, R97, R48, R126 ;  /* 0x00000030617e7223 */ /* 0x000fe4000000007e */
[C---:B------:R-:W-:Y:S02]  /*2fb0*/  FFMA R116, R48.reuse, R95, R116 ;  /* 0x0000005f30747223 */ /* 0x040fe40000000074 */
[----:B------:R-:W-:-:S02]  /*2fc0*/  FFMA R64, R48, R93, R64 ;  /* 0x0000005d30407223 */ /* 0x000fc40000000040 */
[-C--:B------:R-:W-:Y:S02]  /*2fd0*/  FFMA R132, R91, R26.reuse, R124 ;  /* 0x0000001a5b847223 */ /* 0x080fe4000000007c */
[-C--:B------:R-:W-:Y:S02]  /*2fe0*/  FFMA R24, R85, R26.reuse, R24 ;  /* 0x0000001a55187223 */ /* 0x080fe40000000018 */
[-C--:B------:R-:W-:Y:S02]  /*2ff0*/  FFMA R34, R87, R26.reuse, R34 ;  /* 0x0000001a57227223 */ /* 0x080fe40000000022 */
[----:B------:R-:W-:Y:S02]  /*3000*/  FFMA R90, R89, R26, R71 ;  /* 0x0000001a595a7223 */ /* 0x000fe40000000047 */
[-C--:B------:R-:W-:Y:S02]  /*3010*/  FFMA R65, R96, R49.reuse, R65 ;  /* 0x0000003160417223 */ /* 0x080fe40000000041 */
[----:B------:R-:W-:-:S02]  /*3020*/  FFMA R122, R94, R49, R126 ;  /* 0x000000315e7a7223 */ /* 0x000fc4000000007e */
[-C--:B------:R-:W-:Y:S02]  /*3030*/  FFMA R26, R88, R49.reuse, R116 ;  /* 0x00000031581a7223 */ /* 0x080fe40000000074 */
[----:B------:R-:W-:Y:S02]  /*3040*/  FFMA R64, R86, R49, R64 ;  /* 0x0000003156407223 */ /* 0x000fe40000000040 */
[----:B0-----:R-:W-:Y:S02]  /*3050*/  FFMA R69, R99, R52, R69 ;  /* 0x0000003463457223 */ /* 0x001fe40000000045 */
[-C--:B------:R-:W-:Y:S02]  /*3060*/  FFMA R134, R91, R50.reuse, R65 ;  /* 0x000000325b867223 */ /* 0x080fe40000000041 */
[-C--:B------:R-:W-:Y:S02]  /*3070*/  FFMA R122, R85, R50.reuse, R122 ;  /* 0x00000032557a7223 */ /* 0x080fe4000000007a */
[----:B------:R-:W-:-:S02]  /*3080*/  FFMA R26, R87, R50, R26 ;  /* 0x00000032571a7223 */ /* 0x000fc4000000001a */
[----:B------:R-:W-:Y:S02]  /*3090*/  FFMA R50, R89, R50, R64 ;  /* 0x0000003259327223 */ /* 0x000fe40000000040 */
[-C--:B------:R-:W-:Y:S01]  /*30a0*/  FFMA R68, R95, R52.reuse, R68 ;  /* 0x000000345f447223 */ /* 0x080fe20000000044 */
[----:B------:R-:W0:Y:S01]  /*30b0*/  LDS.128 R64, [R9+0x2860] ;  /* 0x0028600009407984 */ /* 0x000e220000000c00 */
[-C--:B------:R-:W-:Y:S02]  /*30c0*/  FFMA R70, R93, R52.reuse, R70 ;  /* 0x000000345d467223 */ /* 0x080fe40000000046 */
[-C--:B------:R-:W-:Y:S02]  /*30d0*/  FFMA R69, R96, R53.reuse, R69 ;  /* 0x0000003560457223 */ /* 0x080fe40000000045 */
[----:B------:R-:W-:Y:S02]  /*30e0*/  FFMA R115, R97, R52, R115 ;  /* 0x0000003461737223 */ /* 0x000fe40000000073 */
[----:B------:R-:W-:-:S02]  /*30f0*/  FFMA R52, R88, R53, R68 ;  /* 0x0000003558347223 */ /* 0x000fc40000000044 */
[-C--:B------:R-:W-:Y:S02]  /*3100*/  FFMA R48, R86, R53.reuse, R70 ;  /* 0x0000003556307223 */ /* 0x080fe40000000046 */
[----:B------:R-:W-:Y:S02]  /*3110*/  FFMA R136, R91, R54, R69 ;  /* 0x000000365b887223 */ /* 0x000fe40000000045 */
[----:B------:R-:W1:Y:S01]  /*3120*/  LDS.128 R68, [R9+0x10a0] ;  /* 0x0010a00009447984 */ /* 0x000e620000000c00 */
[----:B------:R-:W-:Y:S02]  /*3130*/  FFMA R115, R94, R53, R115 ;  /* 0x000000355e737223 */ /* 0x000fe40000000073 */
[-C--:B------:R-:W-:Y:S01]  /*3140*/  FFMA R73, R99, R56.reuse, R73 ;  /* 0x0000003863497223 */ /* 0x080fe20000000049 */
[----:B------:R-:W-:Y:S01]  /*3150*/  LDS R53, [R84.X4+0xe00] ;  /* 0x000e000054357984 */ /* 0x000fe20000004800 */
[----:B------:R-:W-:Y:S02]  /*3160*/  FFMA R72, R95, R56, R72 ;  /* 0x000000385f487223 */ /* 0x000fe40000000048 */
[----:B------:R-:W-:-:S02]  /*3170*/  FFMA R124, R85, R54, R115 ;  /* 0x00000036557c7223 */ /* 0x000fc40000000073 */
[-C--:B------:R-:W-:Y:S02]  /*3180*/  FFMA R52, R87, R54.reuse, R52 ;  /* 0x0000003657347223 */ /* 0x080fe40000000034 */
[----:B------:R-:W-:Y:S02]  /*3190*/  FFMA R48, R89, R54, R48 ;  /* 0x0000003659307223 */ /* 0x000fe40000000030 */
[-C--:B------:R-:W-:Y:S02]  /*31a0*/  FFMA R92, R97, R56.reuse, R92 ;  /* 0x00000038615c7223 */ /* 0x080fe4000000005c */
[----:B------:R-:W-:Y:S02]  /*31b0*/  FFMA R12, R93, R56, R12 ;  /* 0x000000385d0c7223 */ /* 0x000fe4000000000c */
[-C--:B------:R-:W-:Y:S02]  /*31c0*/  FFMA R56, R96, R57.reuse, R73 ;  /* 0x0000003960387223 */ /* 0x080fe40000000049 */
[----:B------:R-:W-:-:S02]  /*31d0*/  FFMA R54, R88, R57, R72 ;  /* 0x0000003958367223 */ /* 0x000fc40000000048 */
[----:B------:R-:W3:Y:S01]  /*31e0*/  LDS.128 R72, [R9+0x18a0] ;  /* 0x0018a00009487984 */ /* 0x000ee20000000c00 */
[-C--:B------:R-:W-:Y:S02]  /*31f0*/  FFMA R92, R94, R57.reuse, R92 ;  /* 0x000000395e5c7223 */ /* 0x080fe4000000005c */
[----:B------:R-:W-:Y:S02]  /*3200*/  FFMA R12, R86, R57, R12 ;  /* 0x00000039560c7223 */ /* 0x000fe4000000000c */
[----:B--2---:R-:W-:Y:S01]  /*3210*/  FFMA R13, R99, R60, R13 ;  /* 0x0000003c630d7223 */ /* 0x004fe2000000000d */
[----:B------:R-:W-:Y:S01]  /*3220*/  LDS R57, [R84.X4+0xe80] ;  /* 0x000e800054397984 */ /* 0x000fe20000004800 */
[-C--:B------:R-:W-:Y:S02]  /*3230*/  FFMA R126, R85, R58.reuse, R92 ;  /* 0x0000003a557e7223 */ /* 0x080fe4000000005c */
[----:B------:R-:W-:Y:S02]  /*3240*/  FFMA R92, R89, R58, R12 ;  /* 0x0000003a595c7223 */ /* 0x000fe4000000000c */
[----:B------:R-:W-:-:S02]  /*3250*/  FFMA R142, R96, R61, R13 ;  /* 0x0000003d608e7223 */ /* 0x000fc4000000000d */
[----:B------:R-:W2:Y:S01]  /*3260*/  LDS.128 R12, [R9+0x20a0] ;  /* 0x0020a000090c7984 */ /* 0x000ea20000000c00 */
[----:B------:R-:W-:Y:S02]  /*3270*/  FFMA R42, R97, R60, R42 ;  /* 0x0000003c612a7223 */ /* 0x000fe4000000002a */
[-C--:B0-----:R-:W-:Y:S02]  /*3280*/  FFMA R40, R99, R64.reuse, R40 ;  /* 0x0000004063287223 */ /* 0x081fe40000000028 */
[----:B------:R-:W-:Y:S02]  /*3290*/  FFMA R42, R94, R61, R42 ;  /* 0x0000003d5e2a7223 */ /* 0x000fe4000000002a */
[----:B------:R-:W-:Y:S02]  /*32a0*/  FFMA R41, R97, R64, R41 ;  /* 0x0000004061297223 */ /* 0x000fe40000000029 */
[-C--:B------:R-:W-:Y:S02]  /*32b0*/  FFMA R56, R91, R58.reuse, R56 ;  /* 0x0000003a5b387223 */ /* 0x080fe40000000038 */
[----:B------:R-:W-:-:S02]  /*32c0*/  FFMA R54, R87, R58, R54 ;  /* 0x0000003a57367223 */ /* 0x000fc40000000036 */
[----:B------:R-:W-:Y:S02]  /*32d0*/  FFMA R58, R85, R62, R42 ;  /* 0x0000003e553a7223 */ /* 0x000fe4000000002a */
[-C--:B------:R-:W-:Y:S02]  /*32e0*/  FFMA R146, R96, R65.reuse, R40 ;  /* 0x0000004160927223 */ /* 0x080fe40000000028 */
[----:B------:R-:W-:Y:S02]  /*32f0*/  FFMA R140, R94, R65, R41 ;  /* 0x000000415e8c7223 */ /* 0x000fe40000000029 */
[-C--:B-1----:R-:W-:Y:S01]  /*3300*/  FFMA R28, R99, R68.reuse, R28 ;  /* 0x00000044631c7223 */ /* 0x082fe2000000001c */
[----:B------:R-:W0:Y:S01]  /*3310*/  LDS.128 R40, [R9+0x28a0] ;  /* 0x0028a00009287984 */ /* 0x000e220000000c00 */
[----:B------:R-:W-:Y:S02]  /*3320*/  FFMA R29, R97, R68, R29 ;  /* 0x00000044611d7223 */ /* 0x000fe4000000001d */
[----:B------:R-:W-:-:S02]  /*3330*/  FFMA R28, R96, R69, R28 ;  /* 0x00000045601c7223 */ /* 0x000fc4000000001c */
[----:B------:R-:W-:Y:S02]  /*3340*/  FFMA R29, R94, R69, R29 ;  /* 0x000000455e1d7223 */ /* 0x000fe4000000001d */
[-C--:B------:R-:W-:Y:S02]  /*3350*/  FFMA R110, R95, R68.reuse, R110 ;  /* 0x000000445f6e7223 */ /* 0x080fe4000000006e */
[----:B------:R-:W-:Y:S02]  /*3360*/  FFMA R38, R93, R68, R38 ;  /* 0x000000445d267223 */ /* 0x000fe40000000026 */
[-C--:B------:R-:W-:Y:S02]  /*3370*/  FFMA R150, R91, R70.reuse, R28 ;  /* 0x000000465b967223 */ /* 0x080fe4000000001c */
[----:B------:R-:W-:Y:S02]  /*3380*/  FFMA R68, R85, R70, R29 ;  /* 0x0000004655447223 */ /* 0x000fe4000000001d */
[-C--:B---3--:R-:W-:Y:S01]  /*3390*/  FFMA R21, R99, R72.reuse, R21 ;  /* 0x0000004863157223 */ /* 0x088fe20000000015 */
[----:B------:R-:W1:Y:S01]  /*33a0*/  LDS.128 R28, [R9+0x10e0] ;  /* 0x0010e000091c7984 */ /* 0x000e620000000c00 */
[----:B------:R-:W-:-:S02]  /*33b0*/  FFMA R22, R93, R72, R22 ;  /* 0x000000485d167223 */ /* 0x000fc40000000016 */
[----:B------:R-:W-:Y:S02]  /*33c0*/  FFMA R114, R95, R60, R114 ;  /* 0x0000003c5f727223 */ /* 0x000fe40000000072 */
[----:B------:R-:W-:Y:S02]  /*33d0*/  FFMA R110, R88, R69, R110 ;  /* 0x00000045586e7223 */ /* 0x000fe4000000006e */
[----:B------:R-:W-:Y:S02]  /*33e0*/  FFMA R108, R97, R72, R108 ;  /* 0x00000048616c7223 */ /* 0x000fe4000000006c */
[-C--:B------:R-:W-:Y:S02]  /*33f0*/  FFMA R21, R96, R73.reuse, R21 ;  /* 0x0000004960157223 */ /* 0x080fe40000000015 */
[----:B------:R-:W-:Y:S02]  /*3400*/  FFMA R22, R86, R73, R22 ;  /* 0x0000004956167223 */ /* 0x000fe40000000016 */
[----:B------:R-:W-:-:S02]  /*3410*/  FFMA R82, R93, R60, R82 ;  /* 0x0000003c5d527223 */ /* 0x000fc40000000052 */
[----:B------:R-:W-:Y:S02]  /*3420*/  FFMA R60, R88, R61, R114 ;  /* 0x0000003d583c7223 */ /* 0x000fe40000000072 */
[----:B------:R-:W-:Y:S02]  /*3430*/  FFMA R109, R95, R72, R109 ;  /* 0x000000485f6d7223 */ /* 0x000fe4000000006d */
[----:B------:R-:W-:Y:S02]  /*3440*/  FFMA R114, R87, R70, R110 ;  /* 0x0000004657727223 */ /* 0x000fe4000000006e */
[----:B------:R-:W-:Y:S02]  /*3450*/  FFMA R72, R94, R73, R108 ;  /* 0x000000495e487223 */ /* 0x000fe4000000006c */
[-C--:B------:R-:W-:Y:S02]  /*3460*/  FFMA R108, R91, R74.reuse, R21 ;  /* 0x0000004a5b6c7223 */ /* 0x080fe40000000015 */
[----:B------:R-:W-:-:S02]  /*3470*/  FFMA R110, R89, R74, R22 ;  /* 0x0000004a596e7223 */ /* 0x000fc40000000016 */
[-C--:B--2---:R-:W-:Y:S02]  /*3480*/  FFMA R25, R99, R12.reuse, R20 ;  /* 0x0000000c63197223 */ /* 0x084fe40000000014 */
[----:B------:R-:W2:Y:S01]  /*3490*/  LDS.128 R20, [R9+0x18e0] ;  /* 0x0018e00009147984 */ /* 0x000ea20000000c00 */
[-C--:B------:R-:W-:Y:S02]  /*34a0*/  FFMA R107, R97, R12.reuse, R107 ;  /* 0x0000000c616b7223 */ /* 0x080fe4000000006b */
[-C--:B------:R-:W-:Y:S02]  /*34b0*/  FFMA R36, R95, R12.reuse, R36 ;  /* 0x0000000c5f247223 */ /* 0x080fe40000000024 */
[----:B------:R-:W-:Y:S02]  /*34c0*/  FFMA R19, R93, R12, R19 ;  /* 0x0000000c5d137223 */ /* 0x000fe40000000013 */
[----:B------:R-:W-:Y:S02]  /*34d0*/  FFMA R82, R86, R61, R82 ;  /* 0x0000003d56527223 */ /* 0x000fe40000000052 */
[-C--:B------:R-:W-:Y:S01]  /*34e0*/  FFMA R12, R96, R13.reuse, R25 ;  /* 0x0000000d600c7223 */ /* 0x080fe20000000019 */
[----:B------:R-:W-:Y:S01]  /*34f0*/  LDS R61, [R84.X4+0xe20] ;  /* 0x000e2000543d7984 */ /* 0x000fe20000004800 */
[----:B------:R-:W-:-:S02]  /*3500*/  FFMA R107, R94, R13, R107 ;  /* 0x0000000d5e6b7223 */ /* 0x000fc4000000006b */
[-C--:B------:R-:W-:Y:S01]  /*3510*/  FFMA R36, R88, R13.reuse, R36 ;  /* 0x0000000d58247223 */ /* 0x080fe20000000024 */
[----:B------:R-:W-:Y:S01]  /*3520*/  LDS R25, [R84.X4+0xc80] ;  /* 0x000c800054197984 */ /* 0x000fe20000004800 */
[----:B------:R-:W-:Y:S02]  /*3530*/  FFMA R19, R86, R13, R19 ;  /* 0x0000000d56137223 */ /* 0x000fe40000000013 */
[-C--:B------:R-:W-:Y:S02]  /*3540*/  FFMA R112, R95, R64.reuse, R112 ;  /* 0x000000405f707223 */ /* 0x080fe40000000070 */
[----:B------:R-:W-:Y:S02]  /*3550*/  FFMA R39, R93, R64, R39 ;  /* 0x000000405d277223 */ /* 0x000fe40000000027 */
[----:B0-----:R-:W-:Y:S02]  /*3560*/  FFMA R13, R99, R40, R17 ;  /* 0x00000028630d7223 */ /* 0x001fe40000000011 */
[----:B------:R-:W-:-:S02]  /*3570*/  FFMA R109, R88, R73, R109 ;  /* 0x00000049586d7223 */ /* 0x000fc4000000006d */
[-C--:B------:R-:W-:Y:S02]  /*3580*/  FFMA R142, R91, R62.reuse, R142 ;  /* 0x0000003e5b8e7223 */ /* 0x080fe4000000008e */
[-C--:B------:R-:W-:Y:S02]  /*3590*/  FFMA R60, R87, R62.reuse, R60 ;  /* 0x0000003e573c7223 */ /* 0x080fe4000000003c */
[----:B------:R-:W-:Y:S02]  /*35a0*/  FFMA R62, R89, R62, R82 ;  /* 0x0000003e593e7223 */ /* 0x000fe40000000052 */
[----:B------:R-:W-:Y:S02]  /*35b0*/  FFMA R38, R86, R69, R38 ;  /* 0x0000004556267223 */ /* 0x000fe40000000026 */
[-C--:B------:R-:W-:Y:S02]  /*35c0*/  FFMA R82, R88, R65.reuse, R112 ;  /* 0x0000004158527223 */ /* 0x080fe40000000070 */
[----:B------:R-:W-:-:S02]  /*35d0*/  FFMA R39, R86, R65, R39 ;  /* 0x0000004156277223 */ /* 0x000fc40000000027 */
[----:B------:R-:W-:Y:S01]  /*35e0*/  FFMA R13, R96, R41, R13 ;  /* 0x00000029600d7223 */ /* 0x000fe2000000000d */
[----:B------:R-:W-:Y:S01]  /*35f0*/  LDS R65, [R84.X4+0xea0] ;  /* 0x000ea00054417984 */ /* 0x000fe20000004800 */
[-C--:B------:R-:W-:Y:S02]  /*3600*/  FFMA R72, R85, R74.reuse, R72 ;  /* 0x0000004a55487223 */ /* 0x080fe40000000048 */
[----:B------:R-:W-:Y:S02]  /*3610*/  FFMA R116, R87, R74, R109 ;  /* 0x0000004a57747223 */ /* 0x000fe4000000006d */
[-C--:B------:R-:W-:Y:S02]  /*3620*/  FFMA R12, R91, R14.reuse, R12 ;  /* 0x0000000e5b0c7223 */ /* 0x080fe4000000000c */
[-C--:B------:R-:W-:Y:S02]  /*3630*/  FFMA R148, R85, R14.reuse, R107 ;  /* 0x0000000e55947223 */ /* 0x080fe4000000006b */
[----:B------:R-:W-:-:S02]  /*3640*/  FFMA R74, R87, R14, R36 ;  /* 0x0000000e574a7223 */ /* 0x000fc40000000024 */
[C---:B------:R-:W-:Y:S02]  /*3650*/  FFMA R112, R89.reuse, R14, R19 ;  /* 0x0000000e59707223 */ /* 0x040fe40000000013 */
[----:B------:R-:W-:Y:S02]  /*3660*/  FFMA R64, R89, R70, R38 ;  /* 0x0000004659407223 */ /* 0x000fe40000000026 */
[-C--:B------:R-:W-:Y:S02]  /*3670*/  FFMA R102, R97, R40.reuse, R102 ;  /* 0x0000002861667223 */ /* 0x080fe40000000066 */
[----:B------:R-:W-:Y:S02]  /*3680*/  FFMA R14, R95, R40, R16 ;  /* 0x000000285f0e7223 */ /* 0x000fe40000000010 */
[-C--:B------:R-:W-:Y:S02]  /*3690*/  FFMA R146, R91, R66.reuse, R146 ;  /* 0x000000425b927223 */ /* 0x080fe40000000092 */
[----:B------:R-:W-:-:S02]  /*36a0*/  FFMA R140, R85, R66, R140 ;  /* 0x00000042558c7223 */ /* 0x000fc4000000008c */
[----:B------:R-:W-:Y:S02]  /*36b0*/  FFMA R82, R87, R66, R82 ;  /* 0x0000004257527223 */ /* 0x000fe40000000052 */
[----:B------:R-:W-:Y:S02]  /*36c0*/  FFMA R40, R93, R40, R18 ;  /* 0x000000285d287223 */ /* 0x000fe40000000012 */
[----:B------:R-:W-:Y:S01]  /*36d0*/  FFMA R70, R91, R42, R13 ;  /* 0x0000002a5b467223 */ /* 0x000fe2000000000d */
[----:B------:R-:W0:Y:S01]  /*36e0*/  LDS.128 R16, [R9+0x20e0] ;  /* 0x0020e00009107984 */ /* 0x000e220000000c00 */
[----:B------:R-:W-:Y:S02]  /*36f0*/  FFMA R66, R89, R66, R39 ;  /* 0x0000004259427223 */ /* 0x000fe40000000027 */
[-C--:B-1----:R-:W-:Y:S02]  /*3700*/  FFMA R13, R99, R28.reuse, R37 ;  /* 0x0000001c630d7223 */ /* 0x082fe40000000025 */
[----:B------:R-:W1:Y:S01]  /*3710*/  LDS.128 R36, [R9+0x28e0] ;  /* 0x0028e00009247984 */ /* 0x000e620000000c00 */
[----:B------:R-:W-:-:S02]  /*3720*/  FFMA R106, R95, R28, R106 ;  /* 0x0000001c5f6a7223 */ /* 0x000fc4000000006a */
[-C--:B--2---:R-:W-:Y:S02]  /*3730*/  FFMA R11, R99, R20.reuse, R11 ;  /* 0x00000014630b7223 */ /* 0x084fe4000000000b */
[-C--:B------:R-:W-:Y:S02]  /*3740*/  FFMA R101, R97, R20.reuse, R101 ;  /* 0x0000001461657223 */ /* 0x080fe40000000065 */
[-C--:B------:R-:W-:Y:S02]  /*3750*/  FFMA R105, R95, R20.reuse, R105 ;  /* 0x000000145f697223 */ /* 0x080fe40000000069 */
[----:B------:R-:W-:Y:S02]  /*3760*/  FFMA R111, R93, R20, R111 ;  /* 0x000000145d6f7223 */ /* 0x000fe4000000006f */
[-C--:B------:R-:W-:Y:S01]  /*3770*/  FFMA R103, R97, R28.reuse, R103 ;  /* 0x0000001c61677223 */ /* 0x080fe20000000067 */
[----:B------:R-:W2:Y:S01]  /*3780*/  LDS R20, [R84.X4+0xb80] ;  /* 0x000b800054147984 */ /* 0x000ea20000004800 */
[----:B------:R-:W-:-:S02]  /*3790*/  FFMA R113, R93, R28, R113 ;  /* 0x0000001c5d717223 */ /* 0x000fc40000000071 */
[----:B------:R-:W-:Y:S02]  /*37a0*/  FFMA R28, R88, R29, R106 ;  /* 0x0000001d581c7223 */ /* 0x000fe4000000006a */
[----:B------:R-:W3:Y:S01]  /*37b0*/  LDS R106, [R84.X4+0xb00] ;  /* 0x000b0000546a7984 */ /* 0x000ee20000004800 */
[-C--:B------:R-:W-:Y:S02]  /*37c0*/  FFMA R102, R94, R41.reuse, R102 ;  /* 0x000000295e667223 */ /* 0x080fe40000000066 */
[-C--:B------:R-:W-:Y:S02]  /*37d0*/  FFMA R40, R86, R41.reuse, R40 ;  /* 0x0000002956287223 */ /* 0x080fe40000000028 */
[----:B------:R-:W-:Y:S02]  /*37e0*/  FFMA R138, R88, R41, R14 ;  /* 0x00000029588a7223 */ /* 0x000fe4000000000e */
[-C--:B------:R-:W-:Y:S02]  /*37f0*/  FFMA R14, R85, R42.reuse, R102 ;  /* 0x0000002a550e7223 */ /* 0x080fe40000000066 */
[----:B------:R-:W-:-:S02]  /*3800*/  FFMA R102, R89, R42, R40 ;  /* 0x0000002a59667223 */ /* 0x000fc40000000028 */
[-C--:B------:R-:W-:Y:S02]  /*3810*/  FFMA R13, R96, R29.reuse, R13 ;  /* 0x0000001d600d7223 */ /* 0x080fe4000000000d */
[-C--:B------:R-:W-:Y:S02]  /*3820*/  FFMA R103, R94, R29.reuse, R103 ;  /* 0x0000001d5e677223 */ /* 0x080fe40000000067 */
[----:B------:R-:W-:Y:S02]  /*3830*/  FFMA R40, R86, R29, R113 ;  /* 0x0000001d56287223 */ /* 0x000fe40000000071 */
[----:B------:R-:W-:Y:S01]  /*3840*/  FFMA R138, R87, R42, R138 ;  /* 0x0000002a578a7223 */ /* 0x000fe2000000008a */
[----:B------:R-:W-:Y:S01]  /*3850*/  LDS R29, [R84.X4+0xc20] ;  /* 0x000c2000541d7984 */ /* 0x000fe20000004800 */
[-C--:B------:R-:W-:Y:S02]  /*3860*/  FFMA R13, R91, R30.reuse, R13 ;  /* 0x0000001e5b0d7223 */ /* 0x080fe4000000000d */
[----:B------:R-:W-:-:S02]  /*3870*/  FFMA R152, R85, R30, R103 ;  /* 0x0000001e55987223 */ /* 0x000fc40000000067 */
[-C--:B------:R-:W-:Y:S02]  /*3880*/  FFMA R28, R87, R30.reuse, R28 ;  /* 0x0000001e571c7223 */ /* 0x080fe4000000001c */
[----:B------:R-:W-:Y:S02]  /*3890*/  FFMA R40, R89, R30, R40 ;  /* 0x0000001e59287223 */ /* 0x000fe40000000028 */
[-C--:B------:R-:W-:Y:S02]  /*38a0*/  FFMA R11, R96, R21.reuse, R11 ;  /* 0x00000015600b7223 */ /* 0x080fe4000000000b */
[-C--:B------:R-:W-:Y:S02]  /*38b0*/  FFMA R101, R94, R21.reuse, R101 ;  /* 0x000000155e657223 */ /* 0x080fe40000000065 */
[-C--:B------:R-:W-:Y:S02]  /*38c0*/  FFMA R30, R88, R21.reuse, R105 ;  /* 0x00000015581e7223 */ /* 0x080fe40000000069 */
[----:B------:R-:W-:-:S02]  /*38d0*/  FFMA R42, R86, R21, R111 ;  /* 0x00000015562a7223 */ /* 0x000fc4000000006f */
[-C--:B0-----:R-:W-:Y:S02]  /*38e0*/  FFMA R77, R99, R16.reuse, R77 ;  /* 0x00000010634d7223 */ /* 0x081fe4000000004d */
[-C--:B------:R-:W-:Y:S02]  /*38f0*/  FFMA R100, R97, R16.reuse, R100 ;  /* 0x0000001061647223 */ /* 0x080fe40000000064 */
[-C--:B------:R-:W-:Y:S02]  /*3900*/  FFMA R104, R95, R16.reuse, R104 ;  /* 0x000000105f687223 */ /* 0x080fe40000000068 */
[----:B------:R-:W-:Y:S02]  /*3910*/  FFMA R83, R93, R16, R83 ;  /* 0x000000105d537223 */ /* 0x000fe40000000053 */
[-C--:B-1----:R-:W-:Y:S02]  /*3920*/  FFMA R81, R99, R36.reuse, R81 ;  /* 0x0000002463517223 */ /* 0x082fe40000000051 */
        /* <DEDUP_REMOVED lines=15> */
[-C--:B------:R-:W-:Y:S01]  /*3a20*/  FFMA R81, R91, R38.reuse, R81 ;  /* 0x000000265b517223 */ /* 0x080fe20000000051 */
[----:B------:R-:W-:Y:S01]  /*3a30*/  LDS R37, [R84.X4+0xba0] ;  /* 0x000ba00054257984 */ /* 0x000fe20000004800 */
[-C--:B------:R-:W-:Y:S02]  /*3a40*/  FFMA R17, R85, R38.reuse, R17 ;  /* 0x0000002655117223 */ /* 0x080fe40000000011 */
[----:B------:R-:W-:Y:S02]  /*3a50*/  FFMA R94, R87, R38, R76 ;  /* 0x00000026575e7223 */ /* 0x000fe4000000004c */
[----:B------:R-:W-:-:S02]  /*3a60*/  FFMA R22, R91, R18, R22 ;  /* 0x000000125b167223 */ /* 0x000fc40000000016 */
[----:B------:R-:W-:Y:S02]  /*3a70*/  FFMA R38, R89, R38, R79 ;  /* 0x0000002659267223 */ /* 0x000fe4000000004f */
[----:B--2---:R-:W-:Y:S02]  /*3a80*/  FFMA R36, R20, R47, R78 ;  /* 0x0000002f14247223 */ /* 0x004fe4000000004e */
[-C--:B------:R-:W-:Y:S01]  /*3a90*/  FFMA R16, R85, R18.reuse, R16 ;  /* 0x0000001255107223 */ /* 0x080fe20000000010 */
[----:B------:R-:W0:Y:S01]  /*3aa0*/  LDS.128 R76, [R9+0x1030] ;  /* 0x00103000094c7984 */ /* 0x000e220000000c00 */
[----:B---3--:R-:W-:Y:S02]  /*3ab0*/  FFMA R111, R106, R59, R56 ;  /* 0x0000003b6a6f7223 */ /* 0x008fe40000000038 */
[-C--:B------:R-:W-:Y:S02]  /*3ac0*/  FFMA R144, R87, R18.reuse, R104 ;  /* 0x0000001257907223 */ /* 0x080fe40000000068 */
[----:B------:R-:W-:-:S02]  /*3ad0*/  FFMA R120, R89, R18, R83 ;  /* 0x0000001259787223 */ /* 0x000fc40000000053 */
[C---:B------:R-:W-:Y:S01]  /*3ae0*/  FFMA R100, R106.reuse, R15, R12 ;  /* 0x0000000f6a647223 */ /* 0x040fe2000000000c */
[----:B------:R-:W-:Y:S01]  /*3af0*/  LDS R18, [R84.X4+0xd00] ;  /* 0x000d000054127984 */ /* 0x000fe20000004800 */
        /* <DEDUP_REMOVED lines=13> */
[----:B------:R-:W-:Y:S01]  /*3bd0*/  FFMA R13, R106, R39, R81 ;  /* 0x000000276a0d7223 */ /* 0x000fe20000000051 */
[----:B------:R-:W-:Y:S01]  /*3be0*/  LDS R22, [R84.X4+0xd20] ;  /* 0x000d200054167984 */ /* 0x000fe20000004800 */
[C---:B------:R-:W-:Y:S02]  /*3bf0*/  FFMA R87, R20.reuse, R63, R58 ;  /* 0x0000003f14577223 */ /* 0x040fe4000000003a */
[C---:B------:R-:W-:Y:S02]  /*3c00*/  FFMA R86, R20.reuse, R43, R14 ;  /* 0x0000002b14567223 */ /* 0x040fe4000000000e */
[----:B------:R-:W-:-:S02]  /*3c10*/  FFMA R118, R20, R35, R118 ;  /* 0x0000002314767223 */ /* 0x000fc40000000076 */
[C---:B------:R-:W-:Y:S02]  /*3c20*/  FFMA R49, R20.reuse, R27, R24 ;  /* 0x0000001b14317223 */ /* 0x040fe40000000018 */
[C---:B------:R-:W-:Y:S01]  /*3c30*/  FFMA R69, R20.reuse, R51, R122 ;  /* 0x0000003314457223 */ /* 0x040fe2000000007a */
[----:B------:R-:W-:Y:S01]  /*3c40*/  LDS R24, [R84.X4+0xda0] ;  /* 0x000da00054187984 */ /* 0x000fe20000004800 */
        /* <DEDUP_REMOVED lines=8> */
[C---:B------:R-:W-:Y:S01]  /*3cd0*/  FFMA R16, R20.reuse, R19, R16 ;  /* 0x0000001314107223 */ /* 0x040fe20000000010 */
[----:B------:R-:W-:Y:S01]  /*3ce0*/  LDS R21, [R84.X4+0xc00] ;  /* 0x000c000054157984 */ /* 0x000fe20000004800 */
[----:B------:R-:W-:-:S03]  /*3cf0*/  FFMA R17, R20, R39, R17 ;  /* 0x0000002714117223 */ /* 0x000fc60000000011 */
[----:B------:R-:W1:Y:S01]  /*3d00*/  LDS R20, [R84.X4+0xd80] ;  /* 0x000d800054147984 */ /* 0x000e620000004800 */
[----:B0-----:R-:W-:Y:S02]  /*3d10*/  FFMA R36, R76, R25, R36 ;  /* 0x000000194c247223 */ /* 0x001fe40000000024 */
[C---:B------:R-:W-:Y:S02]  /*3d20*/  FFMA R115, R45.reuse, R51, R26 ;  /* 0x000000332d737223 */ /* 0x040fe4000000001a */
[C---:B------:R-:W-:Y:S02]  /*3d30*/  FFMA R41, R45.reuse, R35, R32 ;  /* 0x000000232d297223 */ /* 0x040fe40000000020 */
[C---:B------:R-:W-:Y:S01]  /*3d40*/  FFMA R117, R45.reuse, R27, R34 ;  /* 0x0000001b2d757223 */ /* 0x040fe20000000022 */
[----:B------:R-:W-:Y:S01]  /*3d50*/  LDS R32, [R84.X4+0xf00] ;  /* 0x000f000054207984 */ /* 0x000fe20000004800 */
[C---:B------:R-:W-:Y:S02]  /*3d60*/  FFMA R68, R45.reuse, R55, R52 ;  /* 0x000000372d447223 */ /* 0x040fe40000000034 */
[C---:B------:R-:W-:Y:S01]  /*3d70*/  FFMA R72, R45.reuse, R59, R54 ;  /* 0x0000003b2d487223 */ /* 0x040fe20000000036 */
[----:B------:R-:W-:Y:S01]  /*3d80*/  LDS R34, [R84.X4+0xf80] ;  /* 0x000f800054227984 */ /* 0x000fe20000004800 */
[----:B------:R-:W-:-:S02]  /*3d90*/  FFMA R85, R45, R63, R60 ;  /* 0x0000003f2d557223 */ /* 0x000fc4000000003c */
[C---:B------:R-:W-:Y:S01]  /*3da0*/  FFMA R104, R45.reuse, R75, R116 ;  /* 0x0000004b2d687223 */ /* 0x040fe20000000074 */
[----:B------:R-:W-:Y:S01]  /*3db0*/  LDS R52, [R84.X4+0xf20] ;  /* 0x000f200054347984 */ /* 0x000fe20000004800 */
[----:B------:R-:W-:Y:S02]  /*3dc0*/  FFMA R26, R45, R23, R30 ;  /* 0x000000172d1a7223 */ /* 0x000fe4000000001e */
[----:B------:R-:W-:Y:S01]  /*3dd0*/  FFMA R109, R37, R75, R110 ;  /* 0x0000004b256d7223 */ /* 0x000fe2000000006e */
[----:B------:R0:W-:Y:S01]  /*3de0*/  LDS R54, [R84.X4+0xfa0] ;  /* 0x000fa00054367984 */ /* 0x0001e20000004800 */
[C---:B------:R-:W-:Y:S02]  /*3df0*/  FFMA R101, R45.reuse, R71, R114 ;  /* 0x000000472d657223 */ /* 0x040fe40000000072 */
[C---:B------:R-:W-:Y:S02]  /*3e00*/  FFMA R96, R45.reuse, R15, R74 ;  /* 0x0000000f2d607223 */ /* 0x040fe4000000004a */
[----:B------:R-:W-:-:S02]  /*3e10*/  FFMA R60, R45, R31, R28 ;  /* 0x0000001f2d3c7223 */ /* 0x000fc4000000001c */
[----:B------:R-:W-:Y:S02]  /*3e20*/  FFMA R30, R45, R39, R94 ;  /* 0x000000272d1e7223 */ /* 0x000fe4000000005e */
[C---:B------:R-:W-:Y:S02]  /*3e30*/  FFMA R123, R37.reuse, R27, R90 ;  /* 0x0000001b257b7223 */ /* 0x040fe4000000005a */
[C---:B------:R-:W-:Y:S02]  /*3e40*/  FFMA R116, R37.reuse, R59, R92 ;  /* 0x0000003b25747223 */ /* 0x040fe4000000005c */
[----:B------:R-:W-:Y:S02]  /*3e50*/  FFMA R110, R37, R15, R112 ;  /* 0x0000000f256e7223 */ /* 0x000fe40000000070 */
[C---:B------:R-:W-:Y:S02]  /*3e60*/  FFMA R122, R45.reuse, R47, R80 ;  /* 0x0000002f2d7a7223 */ /* 0x040fe40000000050 */
[----:B------:R-:W-:-:S02]  /*3e70*/  FFMA R93, R45, R67, R82 ;  /* 0x000000432d5d7223 */ /* 0x000fc40000000052 */
[C---:B------:R-:W-:Y:S01]  /*3e80*/  FFMA R74, R45.reuse, R43, R138 ;  /* 0x0000002b2d4a7223 */ /* 0x040fe2000000008a */
[----:B------:R-:W2:Y:S01]  /*3e90*/  LDS.128 R80, [R9+0x1830] ;  /* 0x0018300009507984 */ /* 0x000ea20000000c00 */
[----:B------:R-:W-:Y:S02]  /*3ea0*/  FFMA R28, R45, R19, R144 ;  /* 0x000000132d1c7223 */ /* 0x000fe40000000090 */
[C---:B------:R-:W-:Y:S02]  /*3eb0*/  FFMA R124, R37.reuse, R47, R46 ;  /* 0x0000002f257c7223 */ /* 0x040fe4000000002e */
[C---:B------:R-:W-:Y:S02]  /*3ec0*/  FFMA R35, R37.reuse, R35, R44 ;  /* 0x0000002325237223 */ /* 0x040fe4000000002c */
[C---:B------:R-:W-:Y:S01]  /*3ed0*/  FFMA R121, R37.reuse, R51, R50 ;  /* 0x0000003325797223 */ /* 0x040fe20000000032 */
[----:B------:R-:W3:Y:S01]  /*3ee0*/  LDS.128 R44, [R9+0x2030] ;  /* 0x00203000092c7984 */ /* 0x000ee20000000c00 */
[----:B------:R-:W-:-:S02]  /*3ef0*/  FFMA R119, R37, R55, R48 ;  /* 0x0000003725777223 */ /* 0x000fc40000000030 */
[C---:B------:R-:W-:Y:S02]  /*3f00*/  FFMA R114, R37.reuse, R63, R62 ;  /* 0x0000003f25727223 */ /* 0x040fe4000000003e */
[C---:B------:R-:W-:Y:S02]  /*3f10*/  FFMA R99, R37.reuse, R67, R66 ;  /* 0x0000004325637223 */ /* 0x040fe40000000042 */
[C---:B------:R-:W-:Y:S02]  /*3f20*/  FFMA R107, R37.reuse, R71, R64 ;  /* 0x00000047256b7223 */ /* 0x040fe40000000040 */
[C---:B------:R-:W-:Y:S02]  /*3f30*/  FFMA R102, R37.reuse, R43, R102 ;  /* 0x0000002b25667223 */ /* 0x040fe40000000066 */
[C---:B------:R-:W-:Y:S02]  /*3f40*/  FFMA R94, R37.reuse, R31, R40 ;  /* 0x0000001f255e7223 */ /* 0x040fe40000000028 */
[----:B------:R-:W-:-:S02]  /*3f50*/  FFMA R92, R37, R23, R42 ;  /* 0x00000017255c7223 */ /* 0x000fc4000000002a */
[C---:B0-----:R-:W-:Y:S02]  /*3f60*/  FFMA R84, R37.reuse, R19, R120 ;  /* 0x0000001325547223 */ /* 0x041fe40000000078 */
[----:B------:R-:W-:Y:S02]  /*3f70*/  FFMA R90, R37, R39, R38 ;  /* 0x00000027255a7223 */ /* 0x000fe40000000026 */
[----:B-1----:R-:W-:Y:S02]  /*3f80*/  FFMA R15, R20, R77, R36 ;  /* 0x0000004d140f7223 */ /* 0x002fe40000000024 */
[----:B------:R-:W0:Y:S01]  /*3f90*/  LDS.128 R36, [R9+0x2830] ;  /* 0x0028300009247984 */ /* 0x000e220000000c00 */
[----:B--2---:R-:W-:Y:S02]  /*3fa0*/  FFMA R41, R80, R29, R41 ;  /* 0x0000001d50297223 */ /* 0x004fe40000000029 */
[-C--:B---3--:R-:W-:Y:S02]  /*3fb0*/  FFMA R49, R25, R44.reuse, R49 ;  /* 0x0000002c19317223 */ /* 0x088fe40000000031 */
[----:B------:R-:W-:-:S02]  /*3fc0*/  FFMA R132, R21, R44, R132 ;  /* 0x0000002c15847223 */ /* 0x000fc40000000084 */
[C---:B------:R-:W-:Y:S02]  /*3fd0*/  FFMA R117, R44.reuse, R29, R117 ;  /* 0x0000001d2c757223 */ /* 0x040fe40000000075 */
[----:B------:R-:W-:Y:S02]  /*3fe0*/  FFMA R123, R44, R33, R123 ;  /* 0x000000212c7b7223 */ /* 0x000fe4000000007b */
[-C--:B------:R-:W-:Y:S02]  /*3ff0*/  FFMA R44, R20, R45.reuse, R49 ;  /* 0x0000002d142c7223 */ /* 0x080fe40000000031 */
[-C--:B------:R-:W-:Y:S01]  /*4000*/  FFMA R132, R18, R45.reuse, R132 ;  /* 0x0000002d12847223 */ /* 0x080fe20000000084 */
[----:B------:R-:W1:Y:S01]  /*4010*/  LDS.128 R48, [R9+0x1870] ;  /* 0x0018700009307984 */ /* 0x000e620000000c00 */
[-C--:B------:R-:W-:Y:S02]  /*4020*/  FFMA R117, R22, R45.reuse, R117 ;  /* 0x0000002d16757223 */ /* 0x080fe40000000075 */
[----:B------:R-:W-:-:S02]  /*4030*/  FFMA R123, R24, R45, R123 ;  /* 0x0000002d187b7223 */ /* 0x000fc4000000007b */
[-C--:B0-----:R-:W-:Y:S02]  /*4040*/  FFMA R69, R25, R36.reuse, R69 ;  /* 0x0000002419457223 */ /* 0x081fe40000000045 */
[----:B------:R-:W-:Y:S02]  /*4050*/  FFMA R113, R21, R36, R113 ;  /* 0x0000002415717223 */ /* 0x000fe40000000071 */
[C---:B------:R-:W-:Y:S02]  /*4060*/  FFMA R115, R36.reuse, R29, R115 ;  /* 0x0000001d24737223 */ /* 0x040fe40000000073 */
[----:B------:R-:W-:Y:S02]  /*4070*/  FFMA R121, R36, R33, R121 ;  /* 0x0000002124797223 */ /* 0x000fe40000000079 */
[-C--:B------:R-:W-:Y:S02]  /*4080*/  FFMA R69, R20, R37.reuse, R69 ;  /* 0x0000002514457223 */ /* 0x080fe40000000045 */
[----:B------:R-:W-:-:S02]  /*4090*/  FFMA R113, R18, R37, R113 ;  /* 0x0000002512717223 */ /* 0x000fc40000000071 */
[-C--:B------:R-:W-:Y:S02]  /*40a0*/  FFMA R115, R22, R37.reuse, R115 ;  /* 0x0000002516737223 */ /* 0x080fe40000000073 */
[----:B------:R-:W-:Y:S02]  /*40b0*/  FFMA R121, R24, R37, R121 ;  /* 0x0000002518797223 */ /* 0x000fe40000000079 */
[C---:B------:R-:W-:Y:S02]  /*40c0*/  FFMA R44, R57.reuse, R46, R44 ;  /* 0x0000002e392c7223 */ /* 0x040fe4000000002c */
[----:B------:R-:W-:Y:S02]  /*40d0*/  FFMA R69, R57, R38, R69 ;  /* 0x0000002639457223 */ /* 0x000fe40000000045 */
[-C--:B------:R-:W-:Y:S02]  /*40e0*/  FFMA R132, R53, R46.reuse, R132 ;  /* 0x0000002e35847223 */ /* 0x080fe40000000084 */
[----:B------:R-:W-:-:S02]  /*40f0*/  FFMA R117, R61, R46, R117 ;  /* 0x0000002e3d757223 */ /* 0x000fc40000000075 */
[----:B------:R-:W-:Y:S02]  /*4100*/  FFMA R123, R65, R46, R123 ;  /* 0x0000002e417b7223 */ /* 0x000fe4000000007b */
[-C--:B------:R-:W-:Y:S02]  /*4110*/  FFMA R113, R53, R38.reuse, R113 ;  /* 0x0000002635717223 */ /* 0x080fe40000000071 */
[-C--:B------:R-:W-:Y:S02]  /*4120*/  FFMA R115, R61, R38.reuse, R115 ;  /* 0x000000263d737223 */ /* 0x080fe40000000073 */
[----:B------:R-:W-:Y:S02]  /*4130*/  FFMA R121, R65, R38, R121 ;  /* 0x0000002641797223 */ /* 0x000fe40000000079 */
[----:B------:R-:W-:Y:S02]  /*4140*/  FFMA R27, R22, R81, R41 ;  /* 0x00000051161b7223 */ /* 0x000fe40000000029 */
[----:B------:R-:W0:Y:S01]  /*4150*/  LDS.128 R40, [R9+0x1070] ;  /* 0x0010700009287984 */ /* 0x000e220000000c00 */
        /* <DEDUP_REMOVED lines=8> */
[----:B------:R-:W-:Y:S02]  /*41e0*/  FFMA R69, R54, R39, R121 ;  /* 0x0000002736457223 */ /* 0x000fe40000000079 */
[----:B------:R-:W3:Y:S01]  /*41f0*/  LDS.128 R36, [R9+0x2870] ;  /* 0x0028700009247984 */ /* 0x000ee20000000c00 */
[-C--:B-1----:R-:W-:Y:S02]  /*4200*/  FFMA R111, R21, R48.reuse, R111 ;  /* 0x00000030156f7223 */ /* 0x082fe4000000006f */
[-C--:B------:R-:W-:Y:S02]  /*4210*/  FFMA R91, R25, R48.reuse, R91 ;  /* 0x00000030195b7223 */ /* 0x080fe4000000005b */
[-C--:B------:R-:W-:Y:S02]  /*4220*/  FFMA R72, R29, R48.reuse, R72 ;  /* 0x000000301d487223 */ /* 0x080fe40000000048 */
[----:B------:R-:W-:Y:S02]  /*4230*/  FFMA R116, R33, R48, R116 ;  /* 0x0000003021747223 */ /* 0x000fe40000000074 */
[----:B------:R-:W-:-:S02]  /*4240*/  FFMA R128, R76, R21, R128 ;  /* 0x000000154c807223 */ /* 0x000fc40000000080 */
[C---:B------:R-:W-:Y:S02]  /*4250*/  FFMA R122, R76.reuse, R29, R122 ;  /* 0x0000001d4c7a7223 */ /* 0x040fe4000000007a */
[----:B------:R-:W-:Y:S02]  /*4260*/  FFMA R124, R76, R33, R124 ;  /* 0x000000214c7c7223 */ /* 0x000fe4000000007c */
[-C--:B------:R-:W-:Y:S02]  /*4270*/  FFMA R111, R18, R49.reuse, R111 ;  /* 0x00000031126f7223 */ /* 0x080fe4000000006f */
[-C--:B------:R-:W-:Y:S02]  /*4280*/  FFMA R91, R20, R49.reuse, R91 ;  /* 0x00000031145b7223 */ /* 0x080fe4000000005b */
[----:B------:R-:W-:Y:S02]  /*4290*/  FFMA R72, R22, R49, R72 ;  /* 0x0000003116487223 */ /* 0x000fe40000000048 */
[----:B0-----:R-:W-:-:S02]  /*42a0*/  FFMA R73, R21, R40, R73 ;  /* 0x0000002815497223 */ /* 0x001fc40000000049 */
[-C--:B------:R-:W-:Y:S02]  /*42b0*/  FFMA R70, R25, R40.reuse, R70 ;  /* 0x0000002819467223 */ /* 0x080fe40000000046 */
[-C--:B------:R-:W-:Y:S02]  /*42c0*/  FFMA R68, R29, R40.reuse, R68 ;  /* 0x000000281d447223 */ /* 0x080fe40000000044 */
[----:B------:R-:W-:Y:S02]  /*42d0*/  FFMA R119, R33, R40, R119 ;  /* 0x0000002821777223 */ /* 0x000fe40000000077 */
[-C--:B------:R-:W-:Y:S02]  /*42e0*/  FFMA R73, R18, R41.reuse, R73 ;  /* 0x0000002912497223 */ /* 0x080fe40000000049 */
[----:B------:R-:W-:Y:S02]  /*42f0*/  FFMA R70, R20, R41, R70 ;  /* 0x0000002914467223 */ /* 0x000fe40000000046 */
[----:B--2---:R-:W-:-:S02]  /*4300*/  FFMA R89, R21, R44, R89 ;  /* 0x0000002c15597223 */ /* 0x004fc40000000059 */
[-C--:B------:R-:W-:Y:S02]  /*4310*/  FFMA R85, R29, R44.reuse, R85 ;  /* 0x0000002c1d557223 */ /* 0x080fe40000000055 */
[----:B------:R-:W-:Y:S02]  /*4320*/  FFMA R87, R25, R44, R87 ;  /* 0x0000002c19577223 */ /* 0x000fe40000000057 */
[-C--:B---3--:R-:W-:Y:S02]  /*4330*/  FFMA R97, R21, R36.reuse, R97 ;  /* 0x0000002415617223 */ /* 0x088fe40000000061 */
[----:B------:R-:W-:Y:S02]  /*4340*/  FFMA R93, R29, R36, R93 ;  /* 0x000000241d5d7223 */ /* 0x000fe4000000005d */
[----:B------:R-:W-:Y:S02]  /*4350*/  FFMA R114, R33, R44, R114 ;  /* 0x0000002c21727223 */ /* 0x000fe40000000072 */
[----:B------:R-:W-:-:S02]  /*4360*/  FFMA R95, R25, R36, R95 ;  /* 0x00000024195f7223 */ /* 0x000fc4000000005f */
[----:B------:R-:W-:Y:S02]  /*4370*/  FFMA R99, R33, R36, R99 ;  /* 0x0000002421637223 */ /* 0x000fe40000000063 */
[----:B------:R-:W-:Y:S02]  /*4380*/  FFMA R68, R22, R41, R68 ;  /* 0x0000002916447223 */ /* 0x000fe40000000044 */
[C---:B------:R-:W-:Y:S02]  /*4390*/  FFMA R116, R24.reuse, R49, R116 ;  /* 0x0000003118747223 */ /* 0x040fe40000000074 */
[----:B------:R-:W-:Y:S02]  /*43a0*/  FFMA R119, R24, R41, R119 ;  /* 0x0000002918777223 */ /* 0x000fe40000000077 */
[-C--:B------:R-:W-:Y:S02]  /*43b0*/  FFMA R89, R18, R45.reuse, R89 ;  /* 0x0000002d12597223 */ /* 0x080fe40000000059 */
[----:B------:R-:W-:-:S02]  /*43c0*/  FFMA R85, R22, R45, R85 ;  /* 0x0000002d16557223 */ /* 0x000fc40000000055 */
[-C--:B------:R-:W-:Y:S02]  /*43d0*/  FFMA R97, R18, R37.reuse, R97 ;  /* 0x0000002512617223 */ /* 0x080fe40000000061 */
[----:B------:R-:W-:Y:S02]  /*43e0*/  FFMA R93, R22, R37, R93 ;  /* 0x00000025165d7223 */ /* 0x000fe4000000005d */
[-C--:B------:R-:W-:Y:S02]  /*43f0*/  FFMA R128, R18, R77.reuse, R128 ;  /* 0x0000004d12807223 */ /* 0x080fe40000000080 */
[-C--:B------:R-:W-:Y:S02]  /*4400*/  FFMA R122, R22, R77.reuse, R122 ;  /* 0x0000004d167a7223 */ /* 0x080fe4000000007a */
[----:B------:R-:W-:Y:S02]  /*4410*/  FFMA R124, R24, R77, R124 ;  /* 0x0000004d187c7223 */ /* 0x000fe4000000007c */
[----:B------:R-:W-:-:S02]  /*4420*/  FFMA R130, R21, R80, R130 ;  /* 0x0000005015827223 */ /* 0x000fc40000000082 */
[----:B------:R-:W-:Y:S02]  /*4430*/  FFMA R118, R25, R80, R118 ;  /* 0x0000005019767223 */ /* 0x000fe40000000076 */
[----:B------:R-:W-:Y:S02]  /*4440*/  FFMA R35, R80, R33, R35 ;  /* 0x0000002150237223 */ /* 0x000fe40000000023 */
[-C--:B------:R-:W-:Y:S02]  /*4450*/  FFMA R87, R20, R45.reuse, R87 ;  /* 0x0000002d14577223 */ /* 0x080fe40000000057 */
[----:B------:R-:W-:Y:S02]  /*4460*/  FFMA R114, R24, R45, R114 ;  /* 0x0000002d18727223 */ /* 0x000fe40000000072 */
[-C--:B------:R-:W-:Y:S02]  /*4470*/  FFMA R95, R20, R37.reuse, R95 ;  /* 0x00000025145f7223 */ /* 0x080fe4000000005f */
[----:B------:R-:W-:-:S02]  /*4480*/  FFMA R99, R24, R37, R99 ;  /* 0x0000002518637223 */ /* 0x000fc40000000063 */
[-C--:B------:R-:W-:Y:S02]  /*4490*/  FFMA R73, R53, R42.reuse, R73 ;  /* 0x0000002a35497223 */ /* 0x080fe40000000049 */
        /* <DEDUP_REMOVED lines=15> */
[----:B------:R-:W-:Y:S02]  /*4590*/  FFMA R114, R65, R46, R114 ;  /* 0x0000002e41727223 */ /* 0x000fe40000000072 */
[----:B------:R-:W-:-:S02]  /*45a0*/  FFMA R95, R57, R38, R95 ;  /* 0x00000026395f7223 */ /* 0x000fc4000000005f */
[----:B------:R-:W-:Y:S02]  /*45b0*/  FFMA R99, R65, R38, R99 ;  /* 0x0000002641637223 */ /* 0x000fe40000000063 */
[-C--:B------:R-:W-:Y:S02]  /*45c0*/  FFMA R68, R32, R43.reuse, R73 ;  /* 0x0000002b20447223 */ /* 0x080fe40000000049 */
[----:B------:R-:W-:Y:S02]  /*45d0*/  FFMA R71, R34, R43, R70 ;  /* 0x0000002b22477223 */ /* 0x000fe40000000046 */
[-C--:B------:R-:W-:Y:S02]  /*45e0*/  FFMA R72, R32, R51.reuse, R111 ;  /* 0x0000003320487223 */ /* 0x080fe4000000006f */
[-C--:B------:R-:W-:Y:S02]  /*45f0*/  FFMA R75, R34, R51.reuse, R91 ;  /* 0x00000033224b7223 */ /* 0x080fe4000000005b */
[----:B------:R-:W-:-:S02]  /*4600*/  FFMA R77, R52, R51, R77 ;  /* 0x00000033344d7223 */ /* 0x000fc4000000004d */
[----:B------:R-:W-:Y:S02]  /*4610*/  FFMA R81, R54, R51, R116 ;  /* 0x0000003336517223 */ /* 0x000fe40000000074 */
[-C--:B------:R-:W-:Y:S01]  /*4620*/  FFMA R70, R52, R43.reuse, R40 ;  /* 0x0000002b34467223 */ /* 0x080fe20000000028 */
[----:B------:R-:W0:Y:S01]  /*4630*/  LDS.128 R48, [R9+0x18b0] ;  /* 0x0018b00009307984 */ /* 0x000e220000000c00 */
[----:B------:R-:W-:Y:S02]  /*4640*/  FFMA R73, R54, R43, R119 ;  /* 0x0000002b36497223 */ /* 0x000fe40000000077 */
[C---:B------:R-:W-:Y:S01]  /*4650*/  FFMA R85, R32.reuse, R47, R89 ;  /* 0x0000002f20557223 */ /* 0x040fe20000000059 */
[----:B------:R-:W1:Y:S01]  /*4660*/  LDS.128 R40, [R9+0x10b0] ;  /* 0x0010b00009287984 */ /* 0x000e620000000c00 */
[----:B------:R-:W-:Y:S02]  /*4670*/  FFMA R93, R32, R39, R97 ;  /* 0x00000027205d7223 */ /* 0x000fe40000000061 */
[----:B------:R-:W-:-:S02]  /*4680*/  FFMA R87, R34, R47, R87 ;  /* 0x0000002f22577223 */ /* 0x000fc40000000057 */
[-C--:B------:R-:W-:Y:S02]  /*4690*/  FFMA R89, R52, R47.reuse, R44 ;  /* 0x0000002f34597223 */ /* 0x080fe4000000002c */
[----:B------:R-:W-:Y:S02]  /*46a0*/  FFMA R91, R54, R47, R114 ;  /* 0x0000002f365b7223 */ /* 0x000fe40000000072 */
[-C--:B------:R-:W-:Y:S01]  /*46b0*/  FFMA R95, R34, R39.reuse, R95 ;  /* 0x00000027225f7223 */ /* 0x080fe2000000005f */
[----:B------:R-:W2:Y:S01]  /*46c0*/  LDS.128 R44, [R9+0x20b0] ;  /* 0x0020b000092c7984 */ /* 0x000ea20000000c00 */
[-C--:B------:R-:W-:Y:S02]  /*46d0*/  FFMA R97, R52, R39.reuse, R36 ;  /* 0x0000002734617223 */ /* 0x080fe40000000024 */
        /* <DEDUP_REMOVED lines=9> */
[-C--:B-1----:R-:W-:Y:S02]  /*4770*/  FFMA R105, R21, R40.reuse, R105 ;  /* 0x0000002815697223 */ /* 0x082fe40000000069 */
[----:B------:R-:W-:Y:S02]  /*4780*/  FFMA R101, R29, R40, R101 ;  /* 0x000000281d657223 */ /* 0x000fe40000000065 */
[----:B------:R-:W-:Y:S02]  /*4790*/  FFMA R109, R33, R48, R109 ;  /* 0x00000030216d7223 */ /* 0x000fe4000000006d */
[-C--:B------:R-:W-:Y:S02]  /*47a0*/  FFMA R103, R25, R40.reuse, R103 ;  /* 0x0000002819677223 */ /* 0x080fe40000000067 */
[----:B------:R-:W-:Y:S02]  /*47b0*/  FFMA R107, R33, R40, R107 ;  /* 0x00000028216b7223 */ /* 0x000fe4000000006b */
[----:B--2---:R-:W-:-:S02]  /*47c0*/  FFMA R100, R21, R44, R100 ;  /* 0x0000002c15647223 */ /* 0x004fc40000000064 */
[-C--:B------:R-:W-:Y:S02]  /*47d0*/  FFMA R98, R25, R44.reuse, R98 ;  /* 0x0000002c19627223 */ /* 0x080fe40000000062 */
[-C--:B------:R-:W-:Y:S02]  /*47e0*/  FFMA R96, R29, R44.reuse, R96 ;  /* 0x0000002c1d607223 */ /* 0x080fe40000000060 */
[----:B------:R-:W-:Y:S02]  /*47f0*/  FFMA R110, R33, R44, R110 ;  /* 0x0000002c216e7223 */ /* 0x000fe4000000006e */
[-C--:B---3--:R-:W-:Y:S02]  /*4800*/  FFMA R88, R21, R36.reuse, R88 ;  /* 0x0000002415587223 */ /* 0x088fe40000000058 */
[-C--:B------:R-:W-:Y:S02]  /*4810*/  FFMA R86, R25, R36.reuse, R86 ;  /* 0x0000002419567223 */ /* 0x080fe40000000056 */
[----:B------:R-:W-:-:S02]  /*4820*/  FFMA R74, R29, R36, R74 ;  /* 0x000000241d4a7223 */ /* 0x000fc4000000004a */
[----:B------:R-:W-:Y:S02]  /*4830*/  FFMA R102, R33, R36, R102 ;  /* 0x0000002421667223 */ /* 0x000fe40000000066 */
[-C--:B------:R-:W-:Y:S02]  /*4840*/  FFMA R108, R18, R49.reuse, R108 ;  /* 0x00000031126c7223 */ /* 0x080fe4000000006c */
[-C--:B------:R-:W-:Y:S02]  /*4850*/  FFMA R106, R20, R49.reuse, R106 ;  /* 0x00000031146a7223 */ /* 0x080fe4000000006a */
[----:B------:R-:W-:Y:S02]  /*4860*/  FFMA R104, R22, R49, R104 ;  /* 0x0000003116687223 */ /* 0x000fe40000000068 */
[-C--:B------:R-:W-:Y:S02]  /*4870*/  FFMA R105, R18, R41.reuse, R105 ;  /* 0x0000002912697223 */ /* 0x080fe40000000069 */
        /* <DEDUP_REMOVED lines=15> */
[-C--:B------:R-:W-:Y:S02]  /*4970*/  FFMA R105, R53, R42.reuse, R105 ;  /* 0x0000002a35697223 */ /* 0x080fe40000000069 */
[----:B------:R-:W-:Y:S02]  /*4980*/  FFMA R40, R61, R42, R101 ;  /* 0x0000002a3d287223 */ /* 0x000fe40000000065 */
[----:B------:R-:W-:Y:S02]  /*4990*/  FFMA R50, R65, R50, R109 ;  /* 0x0000003241327223 */ /* 0x000fe4000000006d */
        /* <DEDUP_REMOVED lines=8> */
[-C--:B------:R-:W-:Y:S02]  /*4a20*/  FFMA R74, R61, R38.reuse, R74 ;  /* 0x000000263d4a7223 */ /* 0x080fe4000000004a */
[----:B------:R-:W-:Y:S02]  /*4a30*/  FFMA R102, R65, R38, R102 ;  /* 0x0000002641667223 */ /* 0x000fe40000000066 */
[-C--:B------:R-:W-:Y:S02]  /*4a40*/  FFMA R35, R32, R83.reuse, R130 ;  /* 0x0000005320237223 */ /* 0x080fe40000000082 */
[-C--:B------:R-:W-:Y:S02]  /*4a50*/  FFMA R31, R34, R83.reuse, R118 ;  /* 0x00000053221f7223 */ /* 0x080fe40000000076 */
[----:B------:R-:W-:-:S02]  /*4a60*/  FFMA R27, R52, R83, R27 ;  /* 0x00000053341b7223 */ /* 0x000fc4000000001b */
[----:B------:R-:W-:Y:S02]  /*4a70*/  FFMA R101, R32, R43, R105 ;  /* 0x0000002b20657223 */ /* 0x000fe40000000069 */
[----:B------:R-:W-:Y:S02]  /*4a80*/  FFMA R83, R54, R83, R82 ;  /* 0x0000005336537223 */ /* 0x000fe40000000052 */
[-C--:B------:R-:W-:Y:S02]  /*4a90*/  FFMA R103, R34, R43.reuse, R103 ;  /* 0x0000002b22677223 */ /* 0x080fe40000000067 */
[-C--:B------:R-:W-:Y:S02]  /*4aa0*/  FFMA R105, R52, R43.reuse, R40 ;  /* 0x0000002b34697223 */ /* 0x080fe40000000028 */
[----:B------:R-:W-:Y:S02]  /*4ab0*/  FFMA R107, R54, R43, R107 ;  /* 0x0000002b366b7223 */ /* 0x000fe4000000006b */
[-C--:B------:R-:W-:Y:S01]  /*4ac0*/  FFMA R109, R32, R51.reuse, R108 ;  /* 0x00000033206d7223 */ /* 0x080fe2000000006c */
[----:B------:R-:W0:Y:S01]  /*4ad0*/  LDS.128 R40, [R9+0x10f0] ;  /* 0x0010f00009287984 */ /* 0x000e220000000c00 */
[----:B------:R-:W-:-:S02]  /*4ae0*/  FFMA R111, R34, R51, R106 ;  /* 0x00000033226f7223 */ /* 0x000fc4000000006a */
[-C--:B------:R-:W-:Y:S02]  /*4af0*/  FFMA R113, R52, R51.reuse, R104 ;  /* 0x0000003334717223 */ /* 0x080fe40000000068 */
[----:B------:R-:W-:Y:S02]  /*4b00*/  FFMA R115, R54, R51, R50 ;  /* 0x0000003336737223 */ /* 0x000fe40000000032 */
[----:B------:R-:W1:Y:S01]  /*4b10*/  LDS.128 R48, [R9+0x18f0] ;  /* 0x0018f00009307984 */ /* 0x000e620000000c00 */
[-C--:B------:R-:W-:Y:S02]  /*4b20*/  FFMA R117, R32, R47.reuse, R100 ;  /* 0x0000002f20757223 */ /* 0x080fe40000000064 */
[-C--:B------:R-:W-:Y:S02]  /*4b30*/  FFMA R119, R34, R47.reuse, R98 ;  /* 0x0000002f22777223 */ /* 0x080fe40000000062 */
[-C--:B------:R-:W-:Y:S02]  /*4b40*/  FFMA R121, R52, R47.reuse, R96 ;  /* 0x0000002f34797223 */ /* 0x080fe40000000060 */
[----:B------:R-:W-:-:S02]  /*4b50*/  FFMA R80, R54, R47, R110 ;  /* 0x0000002f36507223 */ /* 0x000fc4000000006e */
[-C--:B------:R-:W-:Y:S01]  /*4b60*/  FFMA R123, R32, R39.reuse, R88 ;  /* 0x00000027207b7223 */ /* 0x080fe20000000058 */
[----:B------:R-:W2:Y:S01]  /*4b70*/  LDS.128 R44, [R9+0x20f0] ;  /* 0x0020f000092c7984 */ /* 0x000ea20000000c00 */
[-C--:B------:R-:W-:Y:S02]  /*4b80*/  FFMA R125, R34, R39.reuse, R86 ;  /* 0x00000027227d7223 */ /* 0x080fe40000000056 */
[-C--:B------:R-:W-:Y:S02]  /*4b90*/  FFMA R74, R52, R39.reuse, R74 ;  /* 0x00000027344a7223 */ /* 0x080fe4000000004a */
[----:B------:R-:W-:Y:S02]  /*4ba0*/  FFMA R82, R54, R39, R102 ;  /* 0x0000002736527223 */ /* 0x000fe40000000066 */
[----:B------:R-:W3:Y:S01]  /*4bb0*/  LDS.128 R36, [R9+0x28f0] ;  /* 0x0028f00009247984 */ /* 0x000ee20000000c00 */
[----:B------:R-:W-:-:S04]  /*4bc0*/  IADD3 R8, R8, 0x1, RZ ;  /* 0x0000000108087810 */ /* 0x000fc80007ffe0ff */
[----:B------:R-:W-:Y:S01]  /*4bd0*/  ISETP.GE.U32.AND P0, PT, R8, 0x4, PT ;  /* 0x000000040800780c */ /* 0x000fe20003f06070 */
[-C--:B------:R-:W-:Y:S02]  /*4be0*/  FFMA R15, R57, R78.reuse, R15 ;  /* 0x0000004e390f7223 */ /* 0x080fe4000000000f */
[----:B------:R-:W-:Y:S02]  /*4bf0*/  FFMA R128, R53, R78, R128 ;  /* 0x0000004e35807223 */ /* 0x000fe40000000080 */
[-C--:B0-----:R-:W-:Y:S02]  /*4c00*/  FFMA R94, R33, R40.reuse, R94 ;  /* 0x00000028215e7223 */ /* 0x081fe4000000005e */
[-C--:B------:R-:W-:Y:S02]  /*4c10*/  FFMA R56, R21, R40.reuse, R56 ;  /* 0x0000002815387223 */ /* 0x080fe40000000038 */
[-C--:B------:R-:W-:Y:S02]  /*4c20*/  FFMA R58, R25, R40.reuse, R58 ;  /* 0x00000028193a7223 */ /* 0x080fe4000000003a */
[----:B------:R-:W-:-:S02]  /*4c30*/  FFMA R60, R29, R40, R60 ;  /* 0x000000281d3c7223 */ /* 0x000fc4000000003c */
[-C--:B-1----:R-:W-:Y:S02]  /*4c40*/  FFMA R11, R21, R48.reuse, R11 ;  /* 0x00000030150b7223 */ /* 0x082fe4000000000b */
[-C--:B------:R-:W-:Y:S02]  /*4c50*/  FFMA R14, R25, R48.reuse, R14 ;  /* 0x00000030190e7223 */ /* 0x080fe4000000000e */
[-C--:B------:R-:W-:Y:S02]  /*4c60*/  FFMA R26, R29, R48.reuse, R26 ;  /* 0x000000301d1a7223 */ /* 0x080fe4000000001a */
[----:B------:R-:W-:Y:S02]  /*4c70*/  FFMA R92, R33, R48, R92 ;  /* 0x00000030215c7223 */ /* 0x000fe4000000005c */
[-C--:B--2---:R-:W-:Y:S02]  /*4c80*/  FFMA R12, R21, R44.reuse, R12 ;  /* 0x0000002c150c7223 */ /* 0x084fe4000000000c */
[----:B------:R-:W-:-:S02]  /*4c90*/  FFMA R16, R25, R44, R16 ;  /* 0x0000002c19107223 */ /* 0x000fc40000000010 */
[-C--:B------:R-:W-:Y:S02]  /*4ca0*/  FFMA R28, R29, R44.reuse, R28 ;  /* 0x0000002c1d1c7223 */ /* 0x080fe4000000001c */
[----:B------:R-:W-:Y:S02]  /*4cb0*/  FFMA R84, R33, R44, R84 ;  /* 0x0000002c21547223 */ /* 0x000fe40000000054 */
[-C--:B---3--:R-:W-:Y:S02]  /*4cc0*/  FFMA R13, R21, R36.reuse, R13 ;  /* 0x00000024150d7223 */ /* 0x088fe4000000000d */
[-C--:B------:R-:W-:Y:S02]  /*4cd0*/  FFMA R17, R25, R36.reuse, R17 ;  /* 0x0000002419117223 */ /* 0x080fe40000000011 */
        /* <DEDUP_REMOVED lines=19> */
[----:B------:R-:W-:-:S02]  /*4e10*/  FFMA R94, R65, R42, R94 ;  /* 0x0000002a415e7223 */ /* 0x000fc4000000005e */
[-C--:B------:R-:W-:Y:S02]  /*4e20*/  FFMA R11, R53, R50.reuse, R11 ;  /* 0x00000032350b7223 */ /* 0x080fe4000000000b */
[-C--:B------:R-:W-:Y:S02]  /*4e30*/  FFMA R14, R57, R50.reuse, R14 ;  /* 0x00000032390e7223 */ /* 0x080fe4000000000e */
[----:B------:R-:W-:Y:S02]  /*4e40*/  FFMA R26, R61, R50, R26 ;  /* 0x000000323d1a7223 */ /* 0x000fe4000000001a */
        /* <DEDUP_REMOVED lines=15> */
[----:B------:R-:W-:Y:S02]  /*4f40*/  FFMA R15, R52, R79, R122 ;  /* 0x0000004f340f7223 */ /* 0x000fe4000000007a */
[C---:B------:R-:W-:Y:S02]  /*4f50*/  FFMA R78, R54.reuse, R43, R94 ;  /* 0x0000002b364e7223 */ /* 0x040fe4000000005e */
        /* <DEDUP_REMOVED lines=12> */
[-C--:B------:R-:W-:Y:S02]  /*5020*/  FFMA R106, R32, R39.reuse, R13 ;  /* 0x00000027206a7223 */ /* 0x080fe4000000000d */
[-C--:B------:R-:W-:Y:S02]  /*5030*/  FFMA R108, R34, R39.reuse, R17 ;  /* 0x00000027226c7223 */ /* 0x080fe40000000011 */
[-C--:B------:R-:W-:Y:S02]  /*5040*/  FFMA R110, R52, R39.reuse, R30 ;  /* 0x00000027346e7223 */ /* 0x080fe4000000001e */
[----:B------:R-:W-:Y:S01]  /*5050*/  FFMA R128, R54, R39, R90 ;  /* 0x0000002736807223 */ /* 0x000fe2000000005a */
[----:B------:R-:W-:Y:S01]  /*5060*/  @P0 CALL.REL.NOINC `(.L_x_0) ;  /* 0x0000001000000944 */ /* 0x000fe20003c00000 */
[----:B------:R-:W-:Y:S05]  /*5070*/  BRA `(.L_x_1) ;  /* 0xffffb3c000007947 */ /* 0x000fea000383ffff */
.L_x_0:
[----:B------:R-:W-:Y:S01]  /*5080*/  IMAD R3, R10, 0x3100, R3 ;  /* 0x000031000a037824 */ /* 0x000fe200078e0203 */
[----:B------:R-:W-:-:S03]  /*5090*/  LOP3.LUT R0, R0, 0x8, RZ, 0xc0, !PT ;  /* 0x0000000800007812 */ /* 0x000fc600078ec0ff */
[----:B------:R-:W-:Y:S01]  /*50a0*/  IMAD R3, R2, 0x62000, R3 ;  /* 0x0006200002037824 */ /* 0x000fe200078e0203 */
[----:B------:R-:W-:-:S04]  /*50b0*/  SHF.R.U32.HI R0, RZ, 0x3, R0 ;  /* 0x00000003ff007819 */ /* 0x000fc80000011600 */
[----:B------:R-:W-:-:S05]  /*50c0*/  LEA R4, R4, R3, 0x3 ;  /* 0x0000000304047211 */ /* 0x000fca00078e18ff */
[----:B------:R-:W-:-:S04]  /*50d0*/  IMAD R5, R5, 0x1c0, R4 ;  /* 0x000001c005057824 */ /* 0x000fc800078e0204 */
[----:B------:R-:W-:-:S04]  /*50e0*/  IMAD R5, R0, 0x70, R5 ;  /* 0x0000007000057824 */ /* 0x000fc800078e0205 */
[----:B------:R-:W-:-:S05]  /*50f0*/  IMAD.WIDE R6, R5, R6, c[0x0][0x170] ;  /* 0x00005c0005067625 */ /* 0x000fca00078e0206 */
[----:B------:R-:W-:Y:S04]  /*5100*/  STG.E [R6.64], R19 ;  /* 0x0000001306007986 */ /* 0x000fe8000c101904 */
[----:B------:R-:W-:Y:S04]  /*5110*/  STG.E [R6.64+0x380], R23 ;  /* 0x0003801706007986 */ /* 0x000fe8000c101904 */
        /* <DEDUP_REMOVED lines=61> */
[----:B------:R-:W-:Y:S01]  /*54f0*/  STG.E [R6.64+0x12f760], R128 ;  /* 0x12f7608006007986 */ /* 0x000fe2000c101904 */
[----:B------:R-:W-:Y:S05]  /*5500*/  EXIT ;  /* 0x000000000000794d */ /* 0x000fea0003800000 */
.L_x_2:
[----:B------:R-:W-:-:S00]  /*5510*/  BRA `(.L_x_2) ;  /* 0xfffffff000007947 */ /* 0x000fc0000383ffff */
[----:B------:R-:W-:-:S00]  /*5520*/  NOP ;  /* 0x0000000000007918 */ /* 0x000fc00000000000 */
        /* <DEDUP_REMOVED lines=13> */
.L_x_3:


//--------------------- .nv.shared.candidate7     --------------------------
	.section	.nv.shared.candidate7,"aw",@nobits
	.align	4
.nv.shared.candidate7:
	.zero		12288
